//
// Generated by NVIDIA NVVM Compiler
//
// Compiler Build ID: CL-36424714
// Cuda compilation tools, release 13.0, V13.0.88
// Based on NVVM 20.0.0
//

.version 9.0
.target sm_100
.address_size 64

	// .globl	_Z5sgemmPfS_S_iii
// _ZZ5sgemmPfS_S_iiiE3s_a has been demoted
// _ZZ5sgemmPfS_S_iiiE3s_b has been demoted
// _ZZ8sgemm_v2PfS_S_iiiE3s_a has been demoted
// _ZZ8sgemm_v2PfS_S_iiiE3s_b has been demoted

.visible .entry _Z5sgemmPfS_S_iii(
	.param .u64 .ptr .align 1 _Z5sgemmPfS_S_iii_param_0,
	.param .u64 .ptr .align 1 _Z5sgemmPfS_S_iii_param_1,
	.param .u64 .ptr .align 1 _Z5sgemmPfS_S_iii_param_2,
	.param .u32 _Z5sgemmPfS_S_iii_param_3,
	.param .u32 _Z5sgemmPfS_S_iii_param_4,
	.param .u32 _Z5sgemmPfS_S_iii_param_5
)
{
	.reg .pred 	%p<3>;
	.reg .b32 	%r<40>;
	.reg .b32 	%f<105>;
	.reg .b64 	%rd<13>;
	// demoted variable
	.shared .align 4 .b8 _ZZ5sgemmPfS_S_iiiE3s_a[4096];
	// demoted variable
	.shared .align 4 .b8 _ZZ5sgemmPfS_S_iiiE3s_b[4096];
	ld.param.u64 	%rd3, [_Z5sgemmPfS_S_iii_param_0];
	ld.param.u64 	%rd4, [_Z5sgemmPfS_S_iii_param_1];
	ld.param.u64 	%rd5, [_Z5sgemmPfS_S_iii_param_2];
	ld.param.u32 	%r19, [_Z5sgemmPfS_S_iii_param_4];
	ld.param.u32 	%r20, [_Z5sgemmPfS_S_iii_param_5];
	mov.u32 	%r21, %ctaid.x;
	mov.u32 	%r22, %ctaid.y;
	mov.u32 	%r23, %tid.x;
	mov.u32 	%r24, %tid.y;
	mov.u32 	%r25, %ntid.x;
	mad.lo.s32 	%r26, %r24, %r25, %r23;
	shr.u32 	%r1, %r26, 5;
	and.b32  	%r2, %r26, 31;
	shl.b32 	%r27, %r22, 5;
	add.s32 	%r3, %r1, %r27;
	shl.b32 	%r4, %r21, 5;
	setp.lt.s32 	%p1, %r20, 1;
	mov.f32 	%f104, 0f00000000;
	@%p1 bra 	$L__BB0_3;
	add.s32 	%r28, %r20, 31;
	shr.u32 	%r29, %r28, 5;
	shl.b32 	%r30, %r1, 7;
	mov.u32 	%r31, _ZZ5sgemmPfS_S_iiiE3s_a;
	add.s32 	%r5, %r31, %r30;
	shl.b32 	%r32, %r2, 2;
	add.s32 	%r6, %r5, %r32;
	mov.u32 	%r33, _ZZ5sgemmPfS_S_iiiE3s_b;
	add.s32 	%r8, %r33, %r32;
	add.s32 	%r7, %r8, %r30;
	neg.s32 	%r39, %r29;
	mad.lo.s32 	%r38, %r20, %r3, %r2;
	mad.lo.s32 	%r34, %r19, %r1, %r4;
	add.s32 	%r37, %r34, %r2;
	shl.b32 	%r12, %r19, 5;
	cvta.to.global.u64 	%rd1, %rd3;
	cvta.to.global.u64 	%rd2, %rd4;
	mov.f32 	%f104, 0f00000000;
$L__BB0_2:
	mul.wide.s32 	%rd6, %r38, 4;
	add.s64 	%rd7, %rd1, %rd6;
	ld.global.f32 	%f6, [%rd7];
	st.shared.f32 	[%r6], %f6;
	mul.wide.s32 	%rd8, %r37, 4;
	add.s64 	%rd9, %rd2, %rd8;
	ld.global.f32 	%f7, [%rd9];
	st.shared.f32 	[%r7], %f7;
	bar.sync 	0;
	ld.shared.f32 	%f8, [%r5];
	ld.shared.f32 	%f9, [%r8];
	fma.rn.f32 	%f10, %f8, %f9, %f104;
	ld.shared.f32 	%f11, [%r5+4];
	ld.shared.f32 	%f12, [%r8+128];
	fma.rn.f32 	%f13, %f11, %f12, %f10;
	ld.shared.f32 	%f14, [%r5+8];
	ld.shared.f32 	%f15, [%r8+256];
	fma.rn.f32 	%f16, %f14, %f15, %f13;
	ld.shared.f32 	%f17, [%r5+12];
	ld.shared.f32 	%f18, [%r8+384];
	fma.rn.f32 	%f19, %f17, %f18, %f16;
	ld.shared.f32 	%f20, [%r5+16];
	ld.shared.f32 	%f21, [%r8+512];
	fma.rn.f32 	%f22, %f20, %f21, %f19;
	ld.shared.f32 	%f23, [%r5+20];
	ld.shared.f32 	%f24, [%r8+640];
	fma.rn.f32 	%f25, %f23, %f24, %f22;
	ld.shared.f32 	%f26, [%r5+24];
	ld.shared.f32 	%f27, [%r8+768];
	fma.rn.f32 	%f28, %f26, %f27, %f25;
	ld.shared.f32 	%f29, [%r5+28];
	ld.shared.f32 	%f30, [%r8+896];
	fma.rn.f32 	%f31, %f29, %f30, %f28;
	ld.shared.f32 	%f32, [%r5+32];
	ld.shared.f32 	%f33, [%r8+1024];
	fma.rn.f32 	%f34, %f32, %f33, %f31;
	ld.shared.f32 	%f35, [%r5+36];
	ld.shared.f32 	%f36, [%r8+1152];
	fma.rn.f32 	%f37, %f35, %f36, %f34;
	ld.shared.f32 	%f38, [%r5+40];
	ld.shared.f32 	%f39, [%r8+1280];
	fma.rn.f32 	%f40, %f38, %f39, %f37;
	ld.shared.f32 	%f41, [%r5+44];
	ld.shared.f32 	%f42, [%r8+1408];
	fma.rn.f32 	%f43, %f41, %f42, %f40;
	ld.shared.f32 	%f44, [%r5+48];
	ld.shared.f32 	%f45, [%r8+1536];
	fma.rn.f32 	%f46, %f44, %f45, %f43;
	ld.shared.f32 	%f47, [%r5+52];
	ld.shared.f32 	%f48, [%r8+1664];
	fma.rn.f32 	%f49, %f47, %f48, %f46;
	ld.shared.f32 	%f50, [%r5+56];
	ld.shared.f32 	%f51, [%r8+1792];
	fma.rn.f32 	%f52, %f50, %f51, %f49;
	ld.shared.f32 	%f53, [%r5+60];
	ld.shared.f32 	%f54, [%r8+1920];
	fma.rn.f32 	%f55, %f53, %f54, %f52;
	ld.shared.f32 	%f56, [%r5+64];
	ld.shared.f32 	%f57, [%r8+2048];
	fma.rn.f32 	%f58, %f56, %f57, %f55;
	ld.shared.f32 	%f59, [%r5+68];
	ld.shared.f32 	%f60, [%r8+2176];
	fma.rn.f32 	%f61, %f59, %f60, %f58;
	ld.shared.f32 	%f62, [%r5+72];
	ld.shared.f32 	%f63, [%r8+2304];
	fma.rn.f32 	%f64, %f62, %f63, %f61;
	ld.shared.f32 	%f65, [%r5+76];
	ld.shared.f32 	%f66, [%r8+2432];
	fma.rn.f32 	%f67, %f65, %f66, %f64;
	ld.shared.f32 	%f68, [%r5+80];
	ld.shared.f32 	%f69, [%r8+2560];
	fma.rn.f32 	%f70, %f68, %f69, %f67;
	ld.shared.f32 	%f71, [%r5+84];
	ld.shared.f32 	%f72, [%r8+2688];
	fma.rn.f32 	%f73, %f71, %f72, %f70;
	ld.shared.f32 	%f74, [%r5+88];
	ld.shared.f32 	%f75, [%r8+2816];
	fma.rn.f32 	%f76, %f74, %f75, %f73;
	ld.shared.f32 	%f77, [%r5+92];
	ld.shared.f32 	%f78, [%r8+2944];
	fma.rn.f32 	%f79, %f77, %f78, %f76;
	ld.shared.f32 	%f80, [%r5+96];
	ld.shared.f32 	%f81, [%r8+3072];
	fma.rn.f32 	%f82, %f80, %f81, %f79;
	ld.shared.f32 	%f83, [%r5+100];
	ld.shared.f32 	%f84, [%r8+3200];
	fma.rn.f32 	%f85, %f83, %f84, %f82;
	ld.shared.f32 	%f86, [%r5+104];
	ld.shared.f32 	%f87, [%r8+3328];
	fma.rn.f32 	%f88, %f86, %f87, %f85;
	ld.shared.f32 	%f89, [%r5+108];
	ld.shared.f32 	%f90, [%r8+3456];
	fma.rn.f32 	%f91, %f89, %f90, %f88;
	ld.shared.f32 	%f92, [%r5+112];
	ld.shared.f32 	%f93, [%r8+3584];
	fma.rn.f32 	%f94, %f92, %f93, %f91;
	ld.shared.f32 	%f95, [%r5+116];
	ld.shared.f32 	%f96, [%r8+3712];
	fma.rn.f32 	%f97, %f95, %f96, %f94;
	ld.shared.f32 	%f98, [%r5+120];
	ld.shared.f32 	%f99, [%r8+3840];
	fma.rn.f32 	%f100, %f98, %f99, %f97;
	ld.shared.f32 	%f101, [%r5+124];
	ld.shared.f32 	%f102, [%r8+3968];
	fma.rn.f32 	%f104, %f101, %f102, %f100;
	bar.sync 	0;
	add.s32 	%r39, %r39, 1;
	setp.ne.s32 	%p2, %r39, 0;
	add.s32 	%r38, %r38, 32;
	add.s32 	%r37, %r37, %r12;
	@%p2 bra 	$L__BB0_2;
$L__BB0_3:
	cvta.to.global.u64 	%rd10, %rd5;
	add.s32 	%r35, %r2, %r4;
	mad.lo.s32 	%r36, %r19, %r3, %r35;
	mul.wide.s32 	%rd11, %r36, 4;
	add.s64 	%rd12, %rd10, %rd11;
	st.global.f32 	[%rd12], %f104;
	ret;

}
	// .globl	_Z11nativeSgemmPfS_S_iii
.visible .entry _Z11nativeSgemmPfS_S_iii(
	.param .u64 .ptr .align 1 _Z11nativeSgemmPfS_S_iii_param_0,
	.param .u64 .ptr .align 1 _Z11nativeSgemmPfS_S_iii_param_1,
	.param .u64 .ptr .align 1 _Z11nativeSgemmPfS_S_iii_param_2,
	.param .u32 _Z11nativeSgemmPfS_S_iii_param_3,
	.param .u32 _Z11nativeSgemmPfS_S_iii_param_4,
	.param .u32 _Z11nativeSgemmPfS_S_iii_param_5
)
{
	.reg .pred 	%p<13>;
	.reg .b32 	%r<46>;
	.reg .b32 	%f<68>;
	.reg .b64 	%rd<40>;

	ld.param.u64 	%rd5, [_Z11nativeSgemmPfS_S_iii_param_0];
	ld.param.u64 	%rd6, [_Z11nativeSgemmPfS_S_iii_param_1];
	ld.param.u64 	%rd4, [_Z11nativeSgemmPfS_S_iii_param_2];
	ld.param.u32 	%r22, [_Z11nativeSgemmPfS_S_iii_param_3];
	ld.param.u32 	%r23, [_Z11nativeSgemmPfS_S_iii_param_4];
	ld.param.u32 	%r21, [_Z11nativeSgemmPfS_S_iii_param_5];
	cvta.to.global.u64 	%rd1, %rd6;
	cvta.to.global.u64 	%rd2, %rd5;
	mov.u32 	%r24, %ctaid.x;
	mov.u32 	%r25, %ntid.x;
	mov.u32 	%r26, %tid.x;
	mad.lo.s32 	%r1, %r24, %r25, %r26;
	mov.u32 	%r27, %ctaid.y;
	mov.u32 	%r28, %ntid.y;
	mov.u32 	%r29, %tid.y;
	mad.lo.s32 	%r30, %r27, %r28, %r29;
	setp.ge.s32 	%p1, %r1, %r22;
	setp.ge.s32 	%p2, %r30, %r23;
	or.pred  	%p3, %p1, %p2;
	@%p3 bra 	$L__BB1_14;
	setp.lt.s32 	%p4, %r21, 1;
	mov.f32 	%f67, 0f00000000;
	@%p4 bra 	$L__BB1_13;
	mul.lo.s32 	%r3, %r21, %r1;
	and.b32  	%r4, %r21, 7;
	setp.lt.u32 	%p5, %r21, 8;
	mov.f32 	%f67, 0f00000000;
	mov.b32 	%r44, 0;
	@%p5 bra 	$L__BB1_5;
	and.b32  	%r44, %r21, 2147483640;
	neg.s32 	%r42, %r44;
	shl.b32 	%r7, %r23, 3;
	add.s64 	%rd3, %rd2, 16;
	mov.f32 	%f67, 0f00000000;
	mul.wide.s32 	%rd11, %r23, 4;
	mov.u32 	%r40, %r3;
	mov.u32 	%r41, %r30;
$L__BB1_4:
	.pragma "nounroll";
	mul.wide.s32 	%rd7, %r40, 4;
	add.s64 	%rd8, %rd3, %rd7;
	ld.global.f32 	%f17, [%rd8+-16];
	mul.wide.s32 	%rd9, %r41, 4;
	add.s64 	%rd10, %rd1, %rd9;
	ld.global.f32 	%f18, [%rd10];
	fma.rn.f32 	%f19, %f17, %f18, %f67;
	ld.global.f32 	%f20, [%rd8+-12];
	add.s64 	%rd12, %rd10, %rd11;
	ld.global.f32 	%f21, [%rd12];
	fma.rn.f32 	%f22, %f20, %f21, %f19;
	ld.global.f32 	%f23, [%rd8+-8];
	add.s64 	%rd13, %rd12, %rd11;
	ld.global.f32 	%f24, [%rd13];
	fma.rn.f32 	%f25, %f23, %f24, %f22;
	ld.global.f32 	%f26, [%rd8+-4];
	add.s64 	%rd14, %rd13, %rd11;
	ld.global.f32 	%f27, [%rd14];
	fma.rn.f32 	%f28, %f26, %f27, %f25;
	ld.global.f32 	%f29, [%rd8];
	add.s64 	%rd15, %rd14, %rd11;
	ld.global.f32 	%f30, [%rd15];
	fma.rn.f32 	%f31, %f29, %f30, %f28;
	ld.global.f32 	%f32, [%rd8+4];
	add.s64 	%rd16, %rd15, %rd11;
	ld.global.f32 	%f33, [%rd16];
	fma.rn.f32 	%f34, %f32, %f33, %f31;
	ld.global.f32 	%f35, [%rd8+8];
	add.s64 	%rd17, %rd16, %rd11;
	ld.global.f32 	%f36, [%rd17];
	fma.rn.f32 	%f37, %f35, %f36, %f34;
	ld.global.f32 	%f38, [%rd8+12];
	add.s64 	%rd18, %rd17, %rd11;
	ld.global.f32 	%f39, [%rd18];
	fma.rn.f32 	%f67, %f38, %f39, %f37;
	add.s32 	%r42, %r42, 8;
	add.s32 	%r41, %r41, %r7;
	add.s32 	%r40, %r40, 8;
	setp.ne.s32 	%p6, %r42, 0;
	@%p6 bra 	$L__BB1_4;
$L__BB1_5:
	setp.eq.s32 	%p7, %r4, 0;
	@%p7 bra 	$L__BB1_13;
	and.b32  	%r15, %r21, 3;
	setp.lt.u32 	%p8, %r4, 4;
	@%p8 bra 	$L__BB1_8;
	add.s32 	%r32, %r44, %r3;
	mul.wide.s32 	%rd19, %r32, 4;
	add.s64 	%rd20, %rd2, %rd19;
	ld.global.f32 	%f41, [%rd20];
	mad.lo.s32 	%r33, %r44, %r23, %r30;
	mul.wide.s32 	%rd21, %r33, 4;
	add.s64 	%rd22, %rd1, %rd21;
	ld.global.f32 	%f42, [%rd22];
	fma.rn.f32 	%f43, %f41, %f42, %f67;
	ld.global.f32 	%f44, [%rd20+4];
	mul.wide.s32 	%rd23, %r23, 4;
	add.s64 	%rd24, %rd22, %rd23;
	ld.global.f32 	%f45, [%rd24];
	fma.rn.f32 	%f46, %f44, %f45, %f43;
	ld.global.f32 	%f47, [%rd20+8];
	add.s64 	%rd25, %rd24, %rd23;
	ld.global.f32 	%f48, [%rd25];
	fma.rn.f32 	%f49, %f47, %f48, %f46;
	ld.global.f32 	%f50, [%rd20+12];
	add.s64 	%rd26, %rd25, %rd23;
	ld.global.f32 	%f51, [%rd26];
	fma.rn.f32 	%f67, %f50, %f51, %f49;
	add.s32 	%r44, %r44, 4;
$L__BB1_8:
	setp.eq.s32 	%p9, %r15, 0;
	@%p9 bra 	$L__BB1_13;
	setp.eq.s32 	%p10, %r15, 1;
	@%p10 bra 	$L__BB1_11;
	add.s32 	%r34, %r44, %r3;
	mul.wide.s32 	%rd27, %r34, 4;
	add.s64 	%rd28, %rd2, %rd27;
	ld.global.f32 	%f53, [%rd28];
	mad.lo.s32 	%r35, %r44, %r23, %r30;
	mul.wide.s32 	%rd29, %r35, 4;
	add.s64 	%rd30, %rd1, %rd29;
	ld.global.f32 	%f54, [%rd30];
	fma.rn.f32 	%f55, %f53, %f54, %f67;
	ld.global.f32 	%f56, [%rd28+4];
	mul.wide.s32 	%rd31, %r23, 4;
	add.s64 	%rd32, %rd30, %rd31;
	ld.global.f32 	%f57, [%rd32];
	fma.rn.f32 	%f67, %f56, %f57, %f55;
	add.s32 	%r44, %r44, 2;
$L__BB1_11:
	and.b32  	%r36, %r21, 1;
	setp.eq.b32 	%p11, %r36, 1;
	not.pred 	%p12, %p11;
	@%p12 bra 	$L__BB1_13;
	add.s32 	%r37, %r44, %r3;
	mul.wide.s32 	%rd33, %r37, 4;
	add.s64 	%rd34, %rd2, %rd33;
	ld.global.f32 	%f58, [%rd34];
	mad.lo.s32 	%r38, %r44, %r23, %r30;
	mul.wide.s32 	%rd35, %r38, 4;
	add.s64 	%rd36, %rd1, %rd35;
	ld.global.f32 	%f59, [%rd36];
	fma.rn.f32 	%f67, %f58, %f59, %f67;
$L__BB1_13:
	mad.lo.s32 	%r39, %r23, %r1, %r30;
	cvta.to.global.u64 	%rd37, %rd4;
	mul.wide.s32 	%rd38, %r39, 4;
	add.s64 	%rd39, %rd37, %rd38;
	st.global.f32 	[%rd39], %f67;
$L__BB1_14:
	ret;

}
	// .globl	_Z8sgemm_v2PfS_S_iii
.visible .entry _Z8sgemm_v2PfS_S_iii(
	.param .u64 .ptr .align 1 _Z8sgemm_v2PfS_S_iii_param_0,
	.param .u64 .ptr .align 1 _Z8sgemm_v2PfS_S_iii_param_1,
	.param .u64 .ptr .align 1 _Z8sgemm_v2PfS_S_iii_param_2,
	.param .u32 _Z8sgemm_v2PfS_S_iii_param_3,
	.param .u32 _Z8sgemm_v2PfS_S_iii_param_4,
	.param .u32 _Z8sgemm_v2PfS_S_iii_param_5
)
{
	.reg .pred 	%p<13>;
	.reg .b16 	%rs<9>;
	.reg .b32 	%r<79>;
	.reg .b32 	%f<121>;
	.reg .b64 	%rd<13>;
	// demoted variable
	.shared .align 4 .b8 _ZZ8sgemm_v2PfS_S_iiiE3s_a[4096];
	// demoted variable
	.shared .align 4 .b8 _ZZ8sgemm_v2PfS_S_iiiE3s_b[4096];
	ld.param.u64 	%rd3, [_Z8sgemm_v2PfS_S_iii_param_0];
	ld.param.u64 	%rd4, [_Z8sgemm_v2PfS_S_iii_param_1];
	ld.param.u64 	%rd5, [_Z8sgemm_v2PfS_S_iii_param_2];
	ld.param.u32 	%r32, [_Z8sgemm_v2PfS_S_iii_param_4];
	ld.param.u32 	%r33, [_Z8sgemm_v2PfS_S_iii_param_5];
	mov.u32 	%r34, %ctaid.x;
	mov.u32 	%r35, %ctaid.y;
	mov.u32 	%r36, %tid.x;
	mov.u32 	%r37, %tid.y;
	mov.u32 	%r38, %ntid.x;
	mad.lo.s32 	%r39, %r37, %r38, %r36;
	shr.u32 	%r1, %r39, 5;
	and.b32  	%r2, %r39, 31;
	shl.b32 	%r40, %r35, 5;
	add.s32 	%r3, %r1, %r40;
	shl.b32 	%r41, %r34, 5;
	or.b32  	%r4, %r2, %r41;
	setp.lt.s32 	%p1, %r33, 1;
	mov.f32 	%f119, 0f00000000;
	@%p1 bra 	$L__BB2_17;
	add.s32 	%r43, %r33, 31;
	shr.u32 	%r5, %r43, 5;
	mad.lo.s32 	%r6, %r33, %r3, %r2;
	shl.b32 	%r44, %r1, 7;
	mov.u32 	%r45, _ZZ8sgemm_v2PfS_S_iiiE3s_a;
	add.s32 	%r7, %r45, %r44;
	shl.b32 	%r46, %r2, 2;
	add.s32 	%r8, %r7, %r46;
	mov.u32 	%r47, _ZZ8sgemm_v2PfS_S_iiiE3s_b;
	add.s32 	%r10, %r47, %r46;
	add.s32 	%r9, %r10, %r44;
	add.s32 	%r11, %r7, 32;
	add.s32 	%r12, %r10, 1024;
	cvta.to.global.u64 	%rd1, %rd3;
	cvta.to.global.u64 	%rd2, %rd4;
	mov.f32 	%f119, 0f00000000;
	mov.b32 	%r72, 0;
	mov.b16 	%rs7, 0;
	mov.u16 	%rs8, %rs7;
$L__BB2_2:
	shl.b32 	%r48, %r72, 5;
	add.s32 	%r49, %r6, %r48;
	mul.wide.s32 	%rd6, %r49, 4;
	add.s64 	%rd7, %rd1, %rd6;
	ld.global.f32 	%f19, [%rd7];
	st.shared.f32 	[%r8], %f19;
	add.s32 	%r50, %r48, %r1;
	mad.lo.s32 	%r51, %r50, %r32, %r4;
	mul.wide.s32 	%rd8, %r51, 4;
	add.s64 	%rd9, %rd2, %rd8;
	ld.global.f32 	%f20, [%rd9];
	st.shared.f32 	[%r9], %f20;
	bar.sync 	0;
	setp.eq.s32 	%p2, %r72, 0;
	@%p2 bra 	$L__BB2_16;
	setp.lt.u32 	%p3, %r72, 16;
	mov.b32 	%r77, 0;
	@%p3 bra 	$L__BB2_6;
	and.b32  	%r77, %r72, 2147483632;
	and.b32  	%r53, %r72, -16;
	neg.s32 	%r75, %r53;
	mov.u32 	%r73, %r12;
	mov.u32 	%r74, %r11;
$L__BB2_5:
	.pragma "nounroll";
	ld.shared.f32 	%f22, [%r74+-32];
	ld.shared.f32 	%f23, [%r73+-1024];
	fma.rn.f32 	%f24, %f22, %f23, %f119;
	ld.shared.f32 	%f25, [%r74+-28];
	ld.shared.f32 	%f26, [%r73+-896];
	fma.rn.f32 	%f27, %f25, %f26, %f24;
	ld.shared.f32 	%f28, [%r74+-24];
	ld.shared.f32 	%f29, [%r73+-768];
	fma.rn.f32 	%f30, %f28, %f29, %f27;
	ld.shared.f32 	%f31, [%r74+-20];
	ld.shared.f32 	%f32, [%r73+-640];
	fma.rn.f32 	%f33, %f31, %f32, %f30;
	ld.shared.f32 	%f34, [%r74+-16];
	ld.shared.f32 	%f35, [%r73+-512];
	fma.rn.f32 	%f36, %f34, %f35, %f33;
	ld.shared.f32 	%f37, [%r74+-12];
	ld.shared.f32 	%f38, [%r73+-384];
	fma.rn.f32 	%f39, %f37, %f38, %f36;
	ld.shared.f32 	%f40, [%r74+-8];
	ld.shared.f32 	%f41, [%r73+-256];
	fma.rn.f32 	%f42, %f40, %f41, %f39;
	ld.shared.f32 	%f43, [%r74+-4];
	ld.shared.f32 	%f44, [%r73+-128];
	fma.rn.f32 	%f45, %f43, %f44, %f42;
	ld.shared.f32 	%f46, [%r74];
	ld.shared.f32 	%f47, [%r73];
	fma.rn.f32 	%f48, %f46, %f47, %f45;
	ld.shared.f32 	%f49, [%r74+4];
	ld.shared.f32 	%f50, [%r73+128];
	fma.rn.f32 	%f51, %f49, %f50, %f48;
	ld.shared.f32 	%f52, [%r74+8];
	ld.shared.f32 	%f53, [%r73+256];
	fma.rn.f32 	%f54, %f52, %f53, %f51;
	ld.shared.f32 	%f55, [%r74+12];
	ld.shared.f32 	%f56, [%r73+384];
	fma.rn.f32 	%f57, %f55, %f56, %f54;
	ld.shared.f32 	%f58, [%r74+16];
	ld.shared.f32 	%f59, [%r73+512];
	fma.rn.f32 	%f60, %f58, %f59, %f57;
	ld.shared.f32 	%f61, [%r74+20];
	ld.shared.f32 	%f62, [%r73+640];
	fma.rn.f32 	%f63, %f61, %f62, %f60;
	ld.shared.f32 	%f64, [%r74+24];
	ld.shared.f32 	%f65, [%r73+768];
	fma.rn.f32 	%f66, %f64, %f65, %f63;
	ld.shared.f32 	%f67, [%r74+28];
	ld.shared.f32 	%f68, [%r73+896];
	fma.rn.f32 	%f119, %f67, %f68, %f66;
	add.s32 	%r75, %r75, 16;
	add.s32 	%r74, %r74, 64;
	add.s32 	%r73, %r73, 2048;
	setp.ne.s32 	%p4, %r75, 0;
	@%p4 bra 	$L__BB2_5;
$L__BB2_6:
	and.b32  	%r54, %r72, 15;
	setp.eq.s32 	%p5, %r54, 0;
	@%p5 bra 	$L__BB2_16;
	cvt.u32.u16 	%r55, %rs8;
	and.b32  	%r23, %r55, 15;
	add.s32 	%r56, %r23, -1;
	setp.lt.u32 	%p6, %r56, 7;
	@%p6 bra 	$L__BB2_9;
	shl.b32 	%r57, %r77, 2;
	add.s32 	%r58, %r7, %r57;
	ld.shared.f32 	%f70, [%r58];
	shl.b32 	%r59, %r77, 7;
	add.s32 	%r60, %r10, %r59;
	ld.shared.f32 	%f71, [%r60];
	fma.rn.f32 	%f72, %f70, %f71, %f119;
	ld.shared.f32 	%f73, [%r58+4];
	ld.shared.f32 	%f74, [%r60+128];
	fma.rn.f32 	%f75, %f73, %f74, %f72;
	ld.shared.f32 	%f76, [%r58+8];
	ld.shared.f32 	%f77, [%r60+256];
	fma.rn.f32 	%f78, %f76, %f77, %f75;
	ld.shared.f32 	%f79, [%r58+12];
	ld.shared.f32 	%f80, [%r60+384];
	fma.rn.f32 	%f81, %f79, %f80, %f78;
	ld.shared.f32 	%f82, [%r58+16];
	ld.shared.f32 	%f83, [%r60+512];
	fma.rn.f32 	%f84, %f82, %f83, %f81;
	ld.shared.f32 	%f85, [%r58+20];
	ld.shared.f32 	%f86, [%r60+640];
	fma.rn.f32 	%f87, %f85, %f86, %f84;
	ld.shared.f32 	%f88, [%r58+24];
	ld.shared.f32 	%f89, [%r60+768];
	fma.rn.f32 	%f90, %f88, %f89, %f87;
	ld.shared.f32 	%f91, [%r58+28];
	ld.shared.f32 	%f92, [%r60+896];
	fma.rn.f32 	%f119, %f91, %f92, %f90;
	add.s32 	%r77, %r77, 8;
$L__BB2_9:
	and.b32  	%r61, %r23, 7;
	setp.eq.s32 	%p7, %r61, 0;
	@%p7 bra 	$L__BB2_16;
	cvt.u32.u16 	%r62, %rs7;
	and.b32  	%r63, %r62, 7;
	and.b32  	%r26, %r62, 3;
	add.s32 	%r64, %r63, -1;
	setp.lt.u32 	%p8, %r64, 3;
	@%p8 bra 	$L__BB2_12;
	shl.b32 	%r65, %r77, 2;
	add.s32 	%r66, %r7, %r65;
	ld.shared.f32 	%f94, [%r66];
	shl.b32 	%r67, %r77, 7;
	add.s32 	%r68, %r10, %r67;
	ld.shared.f32 	%f95, [%r68];
	fma.rn.f32 	%f96, %f94, %f95, %f119;
	ld.shared.f32 	%f97, [%r66+4];
	ld.shared.f32 	%f98, [%r68+128];
	fma.rn.f32 	%f99, %f97, %f98, %f96;
	ld.shared.f32 	%f100, [%r66+8];
	ld.shared.f32 	%f101, [%r68+256];
	fma.rn.f32 	%f102, %f100, %f101, %f99;
	ld.shared.f32 	%f103, [%r66+12];
	ld.shared.f32 	%f104, [%r68+384];
	fma.rn.f32 	%f119, %f103, %f104, %f102;
	add.s32 	%r77, %r77, 4;
$L__BB2_12:
	setp.eq.s32 	%p9, %r26, 0;
	@%p9 bra 	$L__BB2_16;
	shl.b32 	%r69, %r77, 2;
	add.s32 	%r29, %r7, %r69;
	ld.shared.f32 	%f105, [%r29];
	shl.b32 	%r70, %r77, 7;
	add.s32 	%r30, %r10, %r70;
	ld.shared.f32 	%f106, [%r30];
	fma.rn.f32 	%f119, %f105, %f106, %f119;
	setp.eq.s32 	%p10, %r26, 1;
	@%p10 bra 	$L__BB2_16;
	ld.shared.f32 	%f107, [%r29+4];
	ld.shared.f32 	%f108, [%r30+128];
	fma.rn.f32 	%f119, %f107, %f108, %f119;
	setp.eq.s32 	%p11, %r26, 2;
	@%p11 bra 	$L__BB2_16;
	ld.shared.f32 	%f109, [%r29+8];
	ld.shared.f32 	%f110, [%r30+256];
	fma.rn.f32 	%f119, %f109, %f110, %f119;
$L__BB2_16:
	bar.sync 	0;
	add.s32 	%r72, %r72, 1;
	setp.ne.s32 	%p12, %r72, %r5;
	add.s16 	%rs8, %rs8, 1;
	add.s16 	%rs7, %rs7, 1;
	@%p12 bra 	$L__BB2_2;
$L__BB2_17:
	cvta.to.global.u64 	%rd10, %rd5;
	mad.lo.s32 	%r71, %r32, %r3, %r4;
	mul.wide.s32 	%rd11, %r71, 4;
	add.s64 	%rd12, %rd10, %rd11;
	st.global.f32 	[%rd12], %f119;
	ret;

}


// ===== COMPILED SASS (sm_100) =====

	.target	sm_100

	.elftype	@"ET_EXEC"


//--------------------- .note.nv.tkinfo           --------------------------
	.section	.note.nv.tkinfo,"",@"SHT_NOTE"
	.sectionflags	@"SHF_NOTE_NV_TKINFO"
	.tkinfo
        /*0018*/ 	.word	0x00000002
        /*0030*/ 	.string	""
        /*0030*/ 	.string	"ptxas"
        /*0030*/ 	.string	"Cuda compilation tools, release 13.0, V13.0.88"
        /*0030*/ 	.string	"Build cuda_13.0.r13.0/compiler.36424714_0"
        /*0030*/ 	.string	"-arch sm_100 -m 64 "



//--------------------- .note.nv.cuinfo           --------------------------
	.section	.note.nv.cuinfo,"",@"SHT_NOTE"
	.sectionflags	@"SHF_NOTE_NV_CUINFO"
        /*0018*/ 	.short	0x0002
        /*001a*/ 	.short	0x0064
        /*001c*/ 	.short	0x0082
	.zero		2


//--------------------- .nv.info                  --------------------------
	.section	.nv.info,"",@"SHT_CUDA_INFO"
	.align	4


	//----- nvinfo : EIATTR_REGCOUNT
	.align		4
        /*0000*/ 	.byte	0x04, 0x2f
        /*0002*/ 	.short	(.L_1 - .L_0)
	.align		4
.L_0:
        /*0004*/ 	.word	index@(_Z5sgemmPfS_S_iii)
        /*0008*/ 	.word	0x00000020


	//----- nvinfo : EIATTR_FRAME_SIZE
	.align		4
.L_1:
        /*000c*/ 	.byte	0x04, 0x11
        /*000e*/ 	.short	(.L_3 - .L_2)
	.align		4
.L_2:
        /*0010*/ 	.word	index@(_Z5sgemmPfS_S_iii)
        /*0014*/ 	.word	0x00000000


	//----- nvinfo : EIATTR_REGCOUNT
	.align		4
.L_3:
        /*0018*/ 	.byte	0x04, 0x2f
        /*001a*/ 	.short	(.L_5 - .L_4)
	.align		4
.L_4:
        /*001c*/ 	.word	index@(_Z11nativeSgemmPfS_S_iii)
        /*0020*/ 	.word	0x00000020


	//----- nvinfo : EIATTR_FRAME_SIZE
	.align		4
.L_5:
        /*0024*/ 	.byte	0x04, 0x11
        /*0026*/ 	.short	(.L_7 - .L_6)
	.align		4
.L_6:
        /*0028*/ 	.word	index@(_Z11nativeSgemmPfS_S_iii)
        /*002c*/ 	.word	0x00000000


	//----- nvinfo : EIATTR_REGCOUNT
	.align		4
.L_7:
        /*0030*/ 	.byte	0x04, 0x2f
        /*0032*/ 	.short	(.L_9 - .L_8)
	.align		4
.L_8:
        /*0034*/ 	.word	index@(_Z8sgemm_v2PfS_S_iii)
        /*0038*/ 	.word	0x00000020


	//----- nvinfo : EIATTR_FRAME_SIZE
	.align		4
.L_9:
        /*003c*/ 	.byte	0x04, 0x11
        /*003e*/ 	.short	(.L_11 - .L_10)
	.align		4
.L_10:
        /*0040*/ 	.word	index@(_Z8sgemm_v2PfS_S_iii)
        /*0044*/ 	.word	0x00000000


	//----- nvinfo : EIATTR_MIN_STACK_SIZE
	.align		4
.L_11:
        /*0048*/ 	.byte	0x04, 0x12
        /*004a*/ 	.short	(.L_13 - .L_12)
	.align		4
.L_12:
        /*004c*/ 	.word	index@(_Z8sgemm_v2PfS_S_iii)
        /*0050*/ 	.word	0x00000000


	//----- nvinfo : EIATTR_MIN_STACK_SIZE
	.align		4
.L_13:
        /*0054*/ 	.byte	0x04, 0x12
        /*0056*/ 	.short	(.L_15 - .L_14)
	.align		4
.L_14:
        /*0058*/ 	.word	index@(_Z11nativeSgemmPfS_S_iii)
        /*005c*/ 	.word	0x00000000


	//----- nvinfo : EIATTR_MIN_STACK_SIZE
	.align		4
.L_15:
        /*0060*/ 	.byte	0x04, 0x12
        /*0062*/ 	.short	(.L_17 - .L_16)
	.align		4
.L_16:
        /*0064*/ 	.word	index@(_Z5sgemmPfS_S_iii)
        /*0068*/ 	.word	0x00000000
.L_17:


//--------------------- .nv.compat                --------------------------
	.section	.nv.compat,"",@"SHT_CUDA_COMPAT_INFO"
	.align	4
        /*0000*/ 	.byte	0x02, 0x09, 0x00, 0x00, 0x02, 0x02, 0x01, 0x00, 0x02, 0x05, 0x05, 0x00, 0x03, 0x07, 0x01, 0x01
        /*0010*/ 	.byte	0x02, 0x03, 0x00, 0x00, 0x02, 0x06, 0x01, 0x00, 0x04, 0x0b, 0x08, 0x00, 0x09, 0x00, 0x00, 0x00
        /*0020*/ 	.byte	0x00, 0x00, 0x00, 0x00


//--------------------- .nv.info._Z8sgemm_v2PfS_S_iii --------------------------
	.section	.nv.info._Z8sgemm_v2PfS_S_iii,"",@"SHT_CUDA_INFO"
	.sectionflags	@""
	.align	4


	//----- nvinfo : EIATTR_CUDA_API_VERSION
	.align		4
        /*0000*/ 	.byte	0x04, 0x37
        /*0002*/ 	.short	(.L_19 - .L_18)
.L_18:
        /*0004*/ 	.word	0x00000082


	//----- nvinfo : EIATTR_KPARAM_INFO
	.align		4
.L_19:
        /*0008*/ 	.byte	0x04, 0x17
        /*000a*/ 	.short	(.L_21 - .L_20)
.L_20:
        /*000c*/ 	.word	0x00000000
        /*0010*/ 	.short	0x0005
        /*0012*/ 	.short	0x0020
        /*0014*/ 	.byte	0x00, 0xf0, 0x11, 0x00


	//----- nvinfo : EIATTR_KPARAM_INFO
	.align		4
.L_21:
        /*0018*/ 	.byte	0x04, 0x17
        /*001a*/ 	.short	(.L_23 - .L_22)
.L_22:
        /*001c*/ 	.word	0x00000000
        /*0020*/ 	.short	0x0004
        /*0022*/ 	.short	0x001c
        /*0024*/ 	.byte	0x00, 0xf0, 0x11, 0x00


	//----- nvinfo : EIATTR_KPARAM_INFO
	.align		4
.L_23:
        /*0028*/ 	.byte	0x04, 0x17
        /*002a*/ 	.short	(.L_25 - .L_24)
.L_24:
        /*002c*/ 	.word	0x00000000
        /*0030*/ 	.short	0x0003
        /*0032*/ 	.short	0x0018
        /*0034*/ 	.byte	0x00, 0xf0, 0x11, 0x00


	//----- nvinfo : EIATTR_KPARAM_INFO
	.align		4
.L_25:
        /*0038*/ 	.byte	0x04, 0x17
        /*003a*/ 	.short	(.L_27 - .L_26)
.L_26:
        /*003c*/ 	.word	0x00000000
        /*0040*/ 	.short	0x0002
        /*0042*/ 	.short	0x0010
        /*0044*/ 	.byte	0x00, 0xf5, 0x21, 0x00


	//----- nvinfo : EIATTR_KPARAM_INFO
	.align		4
.L_27:
        /*0048*/ 	.byte	0x04, 0x17
        /*004a*/ 	.short	(.L_29 - .L_28)
.L_28:
        /*004c*/ 	.word	0x00000000
        /*0050*/ 	.short	0x0001
        /*0052*/ 	.short	0x0008
        /*0054*/ 	.byte	0x00, 0xf5, 0x21, 0x00


	//----- nvinfo : EIATTR_KPARAM_INFO
	.align		4
.L_29:
        /*0058*/ 	.byte	0x04, 0x17
        /*005a*/ 	.short	(.L_31 - .L_30)
.L_30:
        /*005c*/ 	.word	0x00000000
        /*0060*/ 	.short	0x0000
        /*0062*/ 	.short	0x0000
        /*0064*/ 	.byte	0x00, 0xf5, 0x21, 0x00


	//----- nvinfo : EIATTR_SPARSE_MMA_MASK
	.align		4
.L_31:
        /*0068*/ 	.byte	0x03, 0x50
        /*006a*/ 	.short	0x0000


	//----- nvinfo : EIATTR_MAXREG_COUNT
	.align		4
        /*006c*/ 	.byte	0x03, 0x1b
        /*006e*/ 	.short	0x00ff


	//----- nvinfo : EIATTR_NUM_BARRIERS
	.align		4
        /*0070*/ 	.byte	0x02, 0x4c
        /*0072*/ 	.byte	0x01
	.zero		1


	//----- nvinfo : EIATTR_MERCURY_ISA_VERSION
	.align		4
        /*0074*/ 	.byte	0x03, 0x5f
        /*0076*/ 	.short	0x0101


	//----- nvinfo : EIATTR_UNUSED_LOAD_BYTE_OFFSET
	.align		4
        /*0078*/ 	.byte	0x04, 0x44
        /*007a*/ 	.short	(.L_33 - .L_32)


	//   ....[0]....
.L_32:
        /*007c*/ 	.word	0x00000960
        /*0080*/ 	.word	0x00000fff


	//----- nvinfo : EIATTR_VRC_CTA_INIT_COUNT
	.align		4
.L_33:
        /*0084*/ 	.byte	0x02, 0x4a
	.zero		1
	.zero		1


	//----- nvinfo : EIATTR_EXIT_INSTR_OFFSETS
	.align		4
        /*0088*/ 	.byte	0x04, 0x1c
        /*008a*/ 	.short	(.L_35 - .L_34)


	//   ....[0]....
.L_34:
        /*008c*/ 	.word	0x00000aa0


	//----- nvinfo : EIATTR_CBANK_PARAM_SIZE
	.align		4
.L_35:
        /*0090*/ 	.byte	0x03, 0x19
        /*0092*/ 	.short	0x0024


	//----- nvinfo : EIATTR_PARAM_CBANK
	.align		4
        /*0094*/ 	.byte	0x04, 0x0a
        /*0096*/ 	.short	(.L_37 - .L_36)
	.align		4
.L_36:
        /*0098*/ 	.word	index@(.nv.constant0._Z8sgemm_v2PfS_S_iii)
        /*009c*/ 	.short	0x0380
        /*009e*/ 	.short	0x0024


	//----- nvinfo : EIATTR_SW_WAR
	.align		4
.L_37:
        /*00a0*/ 	.byte	0x04, 0x36
        /*00a2*/ 	.short	(.L_39 - .L_38)
.L_38:
        /*00a4*/ 	.word	0x00000008
.L_39:


//--------------------- .nv.info._Z11nativeSgemmPfS_S_iii --------------------------
	.section	.nv.info._Z11nativeSgemmPfS_S_iii,"",@"SHT_CUDA_INFO"
	.sectionflags	@""
	.align	4


	//----- nvinfo : EIATTR_CUDA_API_VERSION
	.align		4
        /*0000*/ 	.byte	0x04, 0x37
        /*0002*/ 	.short	(.L_41 - .L_40)
.L_40:
        /*0004*/ 	.word	0x00000082


	//----- nvinfo : EIATTR_KPARAM_INFO
	.align		4
.L_41:
        /*0008*/ 	.byte	0x04, 0x17
        /*000a*/ 	.short	(.L_43 - .L_42)
.L_42:
        /*000c*/ 	.word	0x00000000
        /*0010*/ 	.short	0x0005
        /*0012*/ 	.short	0x0020
        /*0014*/ 	.byte	0x00, 0xf0, 0x11, 0x00


	//----- nvinfo : EIATTR_KPARAM_INFO
	.align		4
.L_43:
        /*0018*/ 	.byte	0x04, 0x17
        /*001a*/ 	.short	(.L_45 - .L_44)
.L_44:
        /*001c*/ 	.word	0x00000000
        /*0020*/ 	.short	0x0004
        /*0022*/ 	.short	0x001c
        /*0024*/ 	.byte	0x00, 0xf0, 0x11, 0x00


	//----- nvinfo : EIATTR_KPARAM_INFO
	.align		4
.L_45:
        /*0028*/ 	.byte	0x04, 0x17
        /*002a*/ 	.short	(.L_47 - .L_46)
.L_46:
        /*002c*/ 	.word	0x00000000
        /*0030*/ 	.short	0x0003
        /*0032*/ 	.short	0x0018
        /*0034*/ 	.byte	0x00, 0xf0, 0x11, 0x00


	//----- nvinfo : EIATTR_KPARAM_INFO
	.align		4
.L_47:
        /*0038*/ 	.byte	0x04, 0x17
        /*003a*/ 	.short	(.L_49 - .L_48)
.L_48:
        /*003c*/ 	.word	0x00000000
        /*0040*/ 	.short	0x0002
        /*0042*/ 	.short	0x0010
        /*0044*/ 	.byte	0x00, 0xf5, 0x21, 0x00


	//----- nvinfo : EIATTR_KPARAM_INFO
	.align		4
.L_49:
        /*0048*/ 	.byte	0x04, 0x17
        /*004a*/ 	.short	(.L_51 - .L_50)
.L_50:
        /*004c*/ 	.word	0x00000000
        /*0050*/ 	.short	0x0001
        /*0052*/ 	.short	0x0008
        /*0054*/ 	.byte	0x00, 0xf5, 0x21, 0x00


	//----- nvinfo : EIATTR_KPARAM_INFO
	.align		4
.L_51:
        /*0058*/ 	.byte	0x04, 0x17
        /*005a*/ 	.short	(.L_53 - .L_52)
.L_52:
        /*005c*/ 	.word	0x00000000
        /*0060*/ 	.short	0x0000
        /*0062*/ 	.short	0x0000
        /*0064*/ 	.byte	0x00, 0xf5, 0x21, 0x00


	//----- nvinfo : EIATTR_SPARSE_MMA_MASK
	.align		4
.L_53:
        /*0068*/ 	.byte	0x03, 0x50
        /*006a*/ 	.short	0x0000


	//----- nvinfo : EIATTR_MAXREG_COUNT
	.align		4
        /*006c*/ 	.byte	0x03, 0x1b
        /*006e*/ 	.short	0x00ff


	//----- nvinfo : EIATTR_MERCURY_ISA_VERSION
	.align		4
        /*0070*/ 	.byte	0x03, 0x5f
        /*0072*/ 	.short	0x0101


	//----- nvinfo : EIATTR_VRC_CTA_INIT_COUNT
	.align		4
        /*0074*/ 	.byte	0x02, 0x4a
	.zero		1
	.zero		1


	//----- nvinfo : EIATTR_EXIT_INSTR_OFFSETS
	.align		4
        /*0078*/ 	.byte	0x04, 0x1c
        /*007a*/ 	.short	(.L_55 - .L_54)


	//   ....[0]....
.L_54:
        /*007c*/ 	.word	0x000000c0


	//   ....[1]....
        /*0080*/ 	.word	0x00000840


	//----- nvinfo : EIATTR_CBANK_PARAM_SIZE
	.align		4
.L_55:
        /*0084*/ 	.byte	0x03, 0x19
        /*0086*/ 	.short	0x0024


	//----- nvinfo : EIATTR_PARAM_CBANK
	.align		4
        /*0088*/ 	.byte	0x04, 0x0a
        /*008a*/ 	.short	(.L_57 - .L_56)
	.align		4
.L_56:
        /*008c*/ 	.word	index@(.nv.constant0._Z11nativeSgemmPfS_S_iii)
        /*0090*/ 	.short	0x0380
        /*0092*/ 	.short	0x0024


	//----- nvinfo : EIATTR_SW_WAR
	.align		4
.L_57:
        /*0094*/ 	.byte	0x04, 0x36
        /*0096*/ 	.short	(.L_59 - .L_58)
.L_58:
        /*0098*/ 	.word	0x00000008
.L_59:


//--------------------- .nv.info._Z5sgemmPfS_S_iii --------------------------
	.section	.nv.info._Z5sgemmPfS_S_iii,"",@"SHT_CUDA_INFO"
	.sectionflags	@""
	.align	4


	//----- nvinfo : EIATTR_CUDA_API_VERSION
	.align		4
        /*0000*/ 	.byte	0x04, 0x37
        /*0002*/ 	.short	(.L_61 - .L_60)
.L_60:
        /*0004*/ 	.word	0x00000082


	//----- nvinfo : EIATTR_KPARAM_INFO
	.align		4
.L_61:
        /*0008*/ 	.byte	0x04, 0x17
        /*000a*/ 	.short	(.L_63 - .L_62)
.L_62:
        /*000c*/ 	.word	0x00000000
        /*0010*/ 	.short	0x0005
        /*0012*/ 	.short	0x0020
        /*0014*/ 	.byte	0x00, 0xf0, 0x11, 0x00


	//----- nvinfo : EIATTR_KPARAM_INFO
	.align		4
.L_63:
        /*0018*/ 	.byte	0x04, 0x17
        /*001a*/ 	.short	(.L_65 - .L_64)
.L_64:
        /*001c*/ 	.word	0x00000000
        /*0020*/ 	.short	0x0004
        /*0022*/ 	.short	0x001c
        /*0024*/ 	.byte	0x00, 0xf0, 0x11, 0x00


	//----- nvinfo : EIATTR_KPARAM_INFO
	.align		4
.L_65:
        /*0028*/ 	.byte	0x04, 0x17
        /*002a*/ 	.short	(.L_67 - .L_66)
.L_66:
        /*002c*/ 	.word	0x00000000
        /*0030*/ 	.short	0x0003
        /*0032*/ 	.short	0x0018
        /*0034*/ 	.byte	0x00, 0xf0, 0x11, 0x00


	//----- nvinfo : EIATTR_KPARAM_INFO
	.align		4
.L_67:
        /*0038*/ 	.byte	0x04, 0x17
        /*003a*/ 	.short	(.L_69 - .L_68)
.L_68:
        /*003c*/ 	.word	0x00000000
        /*0040*/ 	.short	0x0002
        /*0042*/ 	.short	0x0010
        /*0044*/ 	.byte	0x00, 0xf5, 0x21, 0x00


	//----- nvinfo : EIATTR_KPARAM_INFO
	.align		4
.L_69:
        /*0048*/ 	.byte	0x04, 0x17
        /*004a*/ 	.short	(.L_71 - .L_70)
.L_70:
        /*004c*/ 	.word	0x00000000
        /*0050*/ 	.short	0x0001
        /*0052*/ 	.short	0x0008
        /*0054*/ 	.byte	0x00, 0xf5, 0x21, 0x00


	//----- nvinfo : EIATTR_KPARAM_INFO
	.align		4
.L_71:
        /*0058*/ 	.byte	0x04, 0x17
        /*005a*/ 	.short	(.L_73 - .L_72)
.L_72:
        /*005c*/ 	.word	0x00000000
        /*0060*/ 	.short	0x0000
        /*0062*/ 	.short	0x0000
        /*0064*/ 	.byte	0x00, 0xf5, 0x21, 0x00


	//----- nvinfo : EIATTR_SPARSE_MMA_MASK
	.align		4
.L_73:
        /*0068*/ 	.byte	0x03, 0x50
        /*006a*/ 	.short	0x0000


	//----- nvinfo : EIATTR_MAXREG_COUNT
	.align		4
        /*006c*/ 	.byte	0x03, 0x1b
        /*006e*/ 	.short	0x00ff


	//----- nvinfo : EIATTR_NUM_BARRIERS
	.align		4
        /*0070*/ 	.byte	0x02, 0x4c
        /*0072*/ 	.byte	0x01
	.zero		1


	//----- nvinfo : EIATTR_MERCURY_ISA_VERSION
	.align		4
        /*0074*/ 	.byte	0x03, 0x5f
        /*0076*/ 	.short	0x0101


	//----- nvinfo : EIATTR_VRC_CTA_INIT_COUNT
	.align		4
        /*0078*/ 	.byte	0x02, 0x4a
	.zero		1
	.zero		1


	//----- nvinfo : EIATTR_EXIT_INSTR_OFFSETS
	.align		4
        /*007c*/ 	.byte	0x04, 0x1c
        /*007e*/ 	.short	(.L_75 - .L_74)


	//   ....[0]....
.L_74:
        /*0080*/ 	.word	0x000007e0


	//----- nvinfo : EIATTR_CBANK_PARAM_SIZE
	.align		4
.L_75:
        /*0084*/ 	.byte	0x03, 0x19
        /*0086*/ 	.short	0x0024


	//----- nvinfo : EIATTR_PARAM_CBANK
	.align		4
        /*0088*/ 	.byte	0x04, 0x0a
        /*008a*/ 	.short	(.L_77 - .L_76)
	.align		4
.L_76:
        /*008c*/ 	.word	index@(.nv.constant0._Z5sgemmPfS_S_iii)
        /*0090*/ 	.short	0x0380
        /*0092*/ 	.short	0x0024


	//----- nvinfo : EIATTR_SW_WAR
	.align		4
.L_77:
        /*0094*/ 	.byte	0x04, 0x36
        /*0096*/ 	.short	(.L_79 - .L_78)
.L_78:
        /*0098*/ 	.word	0x00000008
.L_79:


//--------------------- .nv.callgraph             --------------------------
	.section	.nv.callgraph,"",@"SHT_CUDA_CALLGRAPH"
	.align	4
	.sectionentsize	8
	.align		4
        /*0000*/ 	.word	0x00000000
	.align		4
        /*0004*/ 	.word	0xffffffff
	.align		4
        /*0008*/ 	.word	0x00000000
	.align		4
        /*000c*/ 	.word	0xfffffffe
	.align		4
        /*0010*/ 	.word	0x00000000
	.align		4
        /*0014*/ 	.word	0xfffffffd
	.align		4
        /*0018*/ 	.word	0x00000000
	.align		4
        /*001c*/ 	.word	0xfffffffc


//--------------------- .text._Z8sgemm_v2PfS_S_iii --------------------------
	.section	.text._Z8sgemm_v2PfS_S_iii,"ax",@progbits
	.align	128
        .global         _Z8sgemm_v2PfS_S_iii
        .type           _Z8sgemm_v2PfS_S_iii,@function
        .size           _Z8sgemm_v2PfS_S_iii,(.L_x_16 - _Z8sgemm_v2PfS_S_iii)
        .other          _Z8sgemm_v2PfS_S_iii,@"STO_CUDA_ENTRY STV_DEFAULT"
_Z8sgemm_v2PfS_S_iii:
.text._Z8sgemm_v2PfS_S_iii:
[----:B------:R-:W-:Y:S01]  /*0000*/  LDC R1, c[0x0][0x37c] ;  /* 0x0000df00ff017b82 */ /* 0x000fe20000000800 */
[----:B------:R-:W0:Y:S01]  /*0010*/  S2R R0, SR_TID.X ;  /* 0x0000000000007919 */ /* 0x000e220000002100 */
[----:B------:R-:W1:Y:S01]  /*0020*/  LDCU UR10, c[0x0][0x3a0] ;  /* 0x00007400ff0a77ac */ /* 0x000e620008000800 */
[----:B------:R-:W-:Y:S01]  /*0030*/  HFMA2 R27, -RZ, RZ, 0, 0 ;  /* 0x00000000ff1b7431 */ /* 0x000fe200000001ff */
[----:B------:R-:W0:Y:S01]  /*0040*/  S2R R5, SR_TID.Y ;  /* 0x0000000000057919 */ /* 0x000e220000002200 */
[----:B------:R-:W0:Y:S01]  /*0050*/  LDCU UR4, c[0x0][0x360] ;  /* 0x00006c00ff0477ac */ /* 0x000e220008000800 */
[----:B------:R-:W2:Y:S01]  /*0060*/  S2R R21, SR_CTAID.Y ;  /* 0x0000000000157919 */ /* 0x000ea20000002600 */
[----:B------:R-:W3:Y:S01]  /*0070*/  LDCU.64 UR8, c[0x0][0x358] ;  /* 0x00006b00ff0877ac */ /* 0x000ee20008000a00 */
[----:B------:R-:W4:Y:S01]  /*0080*/  S2R R3, SR_CTAID.X ;  /* 0x0000000000037919 */ /* 0x000f220000002500 */
[----:B-1----:R-:W-:Y:S01]  /*0090*/  UISETP.GE.AND UP0, UPT, UR10, 0x1, UPT ;  /* 0x000000010a00788c */ /* 0x002fe2000bf06270 */
[----:B0-----:R-:W-:-:S05]  /*00a0*/  IMAD R0, R5, UR4, R0 ;  /* 0x0000000405007c24 */ /* 0x001fca000f8e0200 */
[----:B------:R-:W-:Y:S02]  /*00b0*/  LOP3.LUT R16, R0, 0x1f, RZ, 0xc0, !PT ;  /* 0x0000001f00107812 */ /* 0x000fe400078ec0ff */
[----:B------:R-:W-:-:S03]  /*00c0*/  SHF.R.U32.HI R20, RZ, 0x5, R0 ;  /* 0x00000005ff147819 */ /* 0x000fc60000011600 */
[----:B----4-:R-:W-:Y:S01]  /*00d0*/  IMAD R18, R3, 0x20, R16 ;  /* 0x0000002003127824 */ /* 0x010fe200078e0210 */
[----:B--2---:R-:W-:Y:S01]  /*00e0*/  LEA R21, R21, R20, 0x5 ;  /* 0x0000001415157211 */ /* 0x004fe200078e28ff */
[----:B---3--:R-:W-:Y:S06]  /*00f0*/  BRA.U !UP0, `(.L_x_0) ;  /* 0x0000000908547547 */ /* 0x008fec000b800000 */
[----:B------:R-:W0:Y:S01]  /*0100*/  S2UR UR7, SR_CgaCtaId ;  /* 0x00000000000779c3 */ /* 0x000e220000008800 */
[----:B------:R-:W-:Y:S01]  /*0110*/  UMOV UR5, 0x400 ;  /* 0x0000040000057882 */ /* 0x000fe20000000000 */
[----:B------:R-:W-:Y:S02]  /*0120*/  UIADD3 UR4, UPT, UPT, UR10, 0x1f, URZ ;  /* 0x0000001f0a047890 */ /* 0x000fe4000fffe0ff */
[----:B------:R-:W-:Y:S01]  /*0130*/  IMAD R19, R21, UR10, R16 ;  /* 0x0000000a15137c24 */ /* 0x000fe2000f8e0210 */
[----:B------:R-:W-:Y:S01]  /*0140*/  UIADD3 UR6, UPT, UPT, UR5, 0x1000, URZ ;  /* 0x0000100005067890 */ /* 0x000fe2000fffe0ff */
[----:B------:R-:W-:Y:S01]  /*0150*/  MOV R27, RZ ;  /* 0x000000ff001b7202 */ /* 0x000fe20000000f00 */
[----:B------:R-:W-:Y:S01]  /*0160*/  USHF.R.U32.HI UR4, URZ, 0x5, UR4 ;  /* 0x00000005ff047899 */ /* 0x000fe20008011604 */
[----:B------:R-:W-:Y:S02]  /*0170*/  MOV R0, RZ ;  /* 0x000000ff00007202 */ /* 0x000fe40000000f00 */
[----:B------:R-:W-:-:S02]  /*0180*/  PRMT R2, RZ, 0x7610, R2 ;  /* 0x00007610ff027816 */ /* 0x000fc40000000002 */
[----:B------:R-:W-:Y:S01]  /*0190*/  PRMT R3, RZ, 0x7610, R3 ;  /* 0x00007610ff037816 */ /* 0x000fe20000000003 */
[----:B0-----:R-:W-:Y:S02]  /*01a0*/  ULEA UR5, UR7, UR5, 0x18 ;  /* 0x0000000507057291 */ /* 0x001fe4000f8ec0ff */
[----:B------:R-:W-:-:S04]  /*01b0*/  ULEA UR6, UR7, UR6, 0x18 ;  /* 0x0000000607067291 */ /* 0x000fc8000f8ec0ff */
[----:B------:R-:W-:Y:S02]  /*01c0*/  LEA R17, R20, UR5, 0x7 ;  /* 0x0000000514117c11 */ /* 0x000fe4000f8e38ff */
[C---:B------:R-:W-:Y:S02]  /*01d0*/  LEA R7, R16.reuse, UR6, 0x2 ;  /* 0x0000000610077c11 */ /* 0x040fe4000f8e10ff */
[----:B------:R-:W-:Y:S01]  /*01e0*/  IADD3 R4, PT, PT, R17, 0x20, RZ ;  /* 0x0000002011047810 */ /* 0x000fe20007ffe0ff */
[----:B------:R-:W-:Y:S01]  /*01f0*/  IMAD R16, R16, 0x4, R17 ;  /* 0x0000000410107824 */ /* 0x000fe200078e0211 */
[----:B------:R-:W-:Y:S01]  /*0200*/  LEA R6, R20, R7, 0x7 ;  /* 0x0000000714067211 */ /* 0x000fe200078e38ff */
[----:B------:R-:W-:-:S07]  /*0210*/  VIADD R5, R7, 0x400 ;  /* 0x0000040007057836 */ /* 0x000fce0000000000 */
.L_x_6:
[----:B0-----:R-:W0:Y:S01]  /*0220*/  LDC.64 R10, c[0x0][0x380] ;  /* 0x0000e000ff0a7b82 */ /* 0x001e220000000a00 */
[----:B------:R-:W1:Y:S01]  /*0230*/  LDCU UR5, c[0x0][0x39c] ;  /* 0x00007380ff0577ac */ /* 0x000e620008000800 */
[C---:B------:R-:W-:Y:S02]  /*0240*/  LEA R15, R0.reuse, R20, 0x5 ;  /* 0x00000014000f7211 */ /* 0x040fe400078e28ff */
[----:B------:R-:W-:-:S04]  /*0250*/  LEA R13, R0, R19, 0x5 ;  /* 0x00000013000d7211 */ /* 0x000fc800078e28ff */
[----:B------:R-:W2:Y:S01]  /*0260*/  LDC.64 R8, c[0x0][0x388] ;  /* 0x0000e200ff087b82 */ /* 0x000ea20000000a00 */
[----:B-1----:R-:W-:Y:S02]  /*0270*/  IMAD R15, R15, UR5, R18 ;  /* 0x000000050f0f7c24 */ /* 0x002fe4000f8e0212 */
[----:B0-----:R-:W-:-:S06]  /*0280*/  IMAD.WIDE R10, R13, 0x4, R10 ;  /* 0x000000040d0a7825 */ /* 0x001fcc00078e020a */
[----:B------:R-:W3:Y:S01]  /*0290*/  LDG.E R11, desc[UR8][R10.64] ;  /* 0x000000080a0b7981 */ /* 0x000ee2000c1e1900 */
[----:B--2---:R-:W-:-:S06]  /*02a0*/  IMAD.WIDE R8, R15, 0x4, R8 ;  /* 0x000000040f087825 */ /* 0x004fcc00078e0208 */
[----:B------:R-:W2:Y:S01]  /*02b0*/  LDG.E R9, desc[UR8][R8.64] ;  /* 0x0000000808097981 */ /* 0x000ea2000c1e1900 */
[----:B------:R-:W-:-:S03]  /*02c0*/  ISETP.NE.AND P0, PT, R0, RZ, PT ;  /* 0x000000ff0000720c */ /* 0x000fc60003f05270 */
[----:B---3--:R0:W-:Y:S04]  /*02d0*/  STS [R16], R11 ;  /* 0x0000000b10007388 */ /* 0x0081e80000000800 */
[----:B--2---:R0:W-:Y:S01]  /*02e0*/  STS [R6], R9 ;  /* 0x0000000906007388 */ /* 0x0041e20000000800 */
[----:B------:R-:W-:Y:S06]  /*02f0*/  BAR.SYNC.DEFER_BLOCKING 0x0 ;  /* 0x0000000000007b1d */ /* 0x000fec0000010000 */
[----:B------:R-:W-:Y:S05]  /*0300*/  @!P0 BRA `(.L_x_1) ;  /* 0x0000000400b88947 */ /* 0x000fea0003800000 */
[C---:B------:R-:W-:Y:S01]  /*0310*/  ISETP.GE.U32.AND P1, PT, R0.reuse, 0x10, PT ;  /* 0x000000100000780c */ /* 0x040fe20003f26070 */
[----:B------:R-:W-:Y:S01]  /*0320*/  IMAD.MOV.U32 R22, RZ, RZ, RZ ;  /* 0x000000ffff167224 */ /* 0x000fe200078e00ff */
[----:B------:R-:W-:-:S11]  /*0330*/  LOP3.LUT P0, RZ, R0, 0xf, RZ, 0xc0, !PT ;  /* 0x0000000f00ff7812 */ /* 0x000fd6000780c0ff */
[----:B------:R-:W-:Y:S05]  /*0340*/  @!P1 BRA `(.L_x_2) ;  /* 0x0000000000b89947 */ /* 0x000fea0003800000 */
[C---:B------:R-:W-:Y:S02]  /*0350*/  LOP3.LUT R25, R0.reuse, 0xfffffff0, RZ, 0xc0, !PT ;  /* 0xfffffff000197812 */ /* 0x040fe400078ec0ff */
[----:B------:R-:W-:Y:S02]  /*0360*/  LOP3.LUT R22, R0, 0x7ffffff0, RZ, 0xc0, !PT ;  /* 0x7ffffff000167812 */ /* 0x000fe400078ec0ff */
[----:B------:R-:W-:Y:S02]  /*0370*/  MOV R24, R5 ;  /* 0x0000000500187202 */ /* 0x000fe40000000f00 */
[----:B------:R-:W-:Y:S02]  /*0380*/  MOV R23, R4 ;  /* 0x0000000400177202 */ /* 0x000fe40000000f00 */
[----:B------:R-:W-:-:S07]  /*0390*/  IADD3 R25, PT, PT, -R25, RZ, RZ ;  /* 0x000000ff19197210 */ /* 0x000fce0007ffe1ff */
.L_x_3:
[----:B------:R-:W-:Y:S01]  /*03a0*/  LDS R8, [R24+-0x400] ;  /* 0xfffc000018087984 */ /* 0x000fe20000000800 */
[----:B------:R-:W-:-:S03]  /*03b0*/  VIADD R25, R25, 0x10 ;  /* 0x0000001019197836 */ /* 0x000fc60000000000 */
[----:B------:R-:W1:Y:S02]  /*03c0*/  LDS.128 R12, [R23+-0x20] ;  /* 0xffffe000170c7984 */ /* 0x000e640000000c00 */
[----:B------:R-:W-:Y:S02]  /*03d0*/  ISETP.NE.AND P1, PT, R25, RZ, PT ;  /* 0x000000ff1900720c */ /* 0x000fe40003f25270 */
[----:B0-----:R-:W0:Y:S04]  /*03e0*/  LDS R9, [R24+-0x380] ;  /* 0xfffc800018097984 */ /* 0x001e280000000800 */
[----:B------:R-:W2:Y:S04]  /*03f0*/  LDS R10, [R24+-0x300] ;  /* 0xfffd0000180a7984 */ /* 0x000ea80000000800 */
[----:B------:R-:W3:Y:S04]  /*0400*/  LDS R26, [R24+-0x280] ;  /* 0xfffd8000181a7984 */ /* 0x000ee80000000800 */
[----:B------:R-:W-:Y:S01]  /*0410*/  LDS R29, [R24+0x380] ;  /* 0x00038000181d7984 */ /* 0x000fe20000000800 */
[----:B-1----:R-:W-:-:S03]  /*0420*/  FFMA R8, R12, R8, R27 ;  /* 0x000000080c087223 */ /* 0x002fc6000000001b */
[----:B------:R-:W-:Y:S01]  /*0430*/  LDS R12, [R24+-0x100] ;  /* 0xffff0000180c7984 */ /* 0x000fe20000000800 */
[----:B0-----:R-:W-:-:S03]  /*0440*/  FFMA R9, R9, R13, R8 ;  /* 0x0000000d09097223 */ /* 0x001fc60000000008 */
[----:B------:R-:W-:Y:S01]  /*0450*/  LDS R13, [R24+-0x200] ;  /* 0xfffe0000180d7984 */ /* 0x000fe20000000800 */
[----:B--2---:R-:W-:-:S03]  /*0460*/  FFMA R27, R10, R14, R9 ;  /* 0x0000000e0a1b7223 */ /* 0x004fc60000000009 */
[----:B------:R-:W0:Y:S01]  /*0470*/  LDS.128 R8, [R23+-0x10] ;  /* 0xfffff00017087984 */ /* 0x000e220000000c00 */
[----:B---3--:R-:W-:-:S03]  /*0480*/  FFMA R15, R26, R15, R27 ;  /* 0x0000000f1a0f7223 */ /* 0x008fc6000000001b */
[----:B------:R-:W1:Y:S04]  /*0490*/  LDS R27, [R24+-0x180] ;  /* 0xfffe8000181b7984 */ /* 0x000e680000000800 */
[----:B------:R-:W2:Y:S01]  /*04a0*/  LDS R26, [R24+-0x80] ;  /* 0xffff8000181a7984 */ /* 0x000ea20000000800 */
[----:B0-----:R-:W-:-:S04]  /*04b0*/  FFMA R8, R8, R13, R15 ;  /* 0x0000000d08087223 */ /* 0x001fc8000000000f */
[----:B-1----:R-:W-:Y:S02]  /*04c0*/  FFMA R27, R27, R9, R8 ;  /* 0x000000091b1b7223 */ /* 0x002fe40000000008 */
[----:B------:R-:W-:Y:S02]  /*04d0*/  LDS R9, [R24] ;  /* 0x0000000018097984 */ /* 0x000fe40000000800 */
[----:B------:R-:W-:Y:S02]  /*04e0*/  FFMA R27, R12, R10, R27 ;  /* 0x0000000a0c1b7223 */ /* 0x000fe4000000001b */
[----:B------:R-:W0:Y:S02]  /*04f0*/  LDS.128 R12, [R23] ;  /* 0x00000000170c7984 */ /* 0x000e240000000c00 */
[----:B--2---:R-:W-:Y:S02]  /*0500*/  FFMA R11, R26, R11, R27 ;  /* 0x0000000b1a0b7223 */ /* 0x004fe4000000001b */
[----:B------:R-:W1:Y:S04]  /*0510*/  LDS R27, [R24+0x80] ;  /* 0x00008000181b7984 */ /* 0x000e680000000800 */
[----:B------:R-:W2:Y:S04]  /*0520*/  LDS R8, [R24+0x100] ;  /* 0x0001000018087984 */ /* 0x000ea80000000800 */
[----:B------:R-:W3:Y:S01]  /*0530*/  LDS R26, [R24+0x180] ;  /* 0x00018000181a7984 */ /* 0x000ee20000000800 */
[----:B0-----:R-:W-:-:S04]  /*0540*/  FFMA R12, R12, R9, R11 ;  /* 0x000000090c0c7223 */ /* 0x001fc8000000000b */
[----:B-1----:R-:W-:Y:S02]  /*0550*/  FFMA R27, R27, R13, R12 ;  /* 0x0000000d1b1b7223 */ /* 0x002fe4000000000c */
[----:B------:R-:W-:Y:S02]  /*0560*/  LDS R13, [R24+0x200] ;  /* 0x00020000180d7984 */ /* 0x000fe40000000800 */
[----:B--2---:R-:W-:Y:S02]  /*0570*/  FFMA R27, R8, R14, R27 ;  /* 0x0000000e081b7223 */ /* 0x004fe4000000001b */
[----:B------:R0:W1:Y:S02]  /*0580*/  LDS.128 R8, [R23+0x10] ;  /* 0x0000100017087984 */ /* 0x0000640000000c00 */
[----:B---3--:R-:W-:Y:S02]  /*0590*/  FFMA R15, R26, R15, R27 ;  /* 0x0000000f1a0f7223 */ /* 0x008fe4000000001b */
[----:B------:R-:W2:Y:S04]  /*05a0*/  LDS R27, [R24+0x280] ;  /* 0x00028000181b7984 */ /* 0x000ea80000000800 */
[----:B------:R3:W4:Y:S01]  /*05b0*/  LDS R12, [R24+0x300] ;  /* 0x00030000180c7984 */ /* 0x0007220000000800 */
[----:B0-----:R-:W-:-:S02]  /*05c0*/  IADD3 R23, PT, PT, R23, 0x40, RZ ;  /* 0x0000004017177810 */ /* 0x001fc40007ffe0ff */
[----:B---3--:R-:W-:Y:S01]  /*05d0*/  IADD3 R24, PT, PT, R24, 0x800, RZ ;  /* 0x0000080018187810 */ /* 0x008fe20007ffe0ff */
[----:B-1----:R-:W-:-:S04]  /*05e0*/  FFMA R8, R8, R13, R15 ;  /* 0x0000000d08087223 */ /* 0x002fc8000000000f */
[----:B--2---:R-:W-:-:S04]  /*05f0*/  FFMA R9, R27, R9, R8 ;  /* 0x000000091b097223 */ /* 0x004fc80000000008 */
[----:B----4-:R-:W-:-:S04]  /*0600*/  FFMA R10, R12, R10, R9 ;  /* 0x0000000a0c0a7223 */ /* 0x010fc80000000009 */
[----:B------:R-:W-:Y:S01]  /*0610*/  FFMA R27, R29, R11, R10 ;  /* 0x0000000b1d1b7223 */ /* 0x000fe2000000000a */
[----:B------:R-:W-:Y:S06]  /*0620*/  @P1 BRA `(.L_x_3) ;  /* 0xfffffffc005c1947 */ /* 0x000fec000383ffff */
.L_x_2:
[----:B------:R-:W-:Y:S05]  /*0630*/  @!P0 BRA `(.L_x_1) ;  /* 0x0000000000ec8947 */ /* 0x000fea0003800000 */
[----:B0-----:R-:W-:-:S04]  /*0640*/  LOP3.LUT R9, R3, 0xf, RZ, 0xc0, !PT ;  /* 0x0000000f03097812 */ /* 0x001fc800078ec0ff */
[C---:B------:R-:W-:Y:S02]  /*0650*/  IADD3 R8, PT, PT, R9.reuse, -0x1, RZ ;  /* 0xffffffff09087810 */ /* 0x040fe40007ffe0ff */
[----:B------:R-:W-:Y:S02]  /*0660*/  LOP3.LUT P1, RZ, R9, 0x7, RZ, 0xc0, !PT ;  /* 0x0000000709ff7812 */ /* 0x000fe4000782c0ff */
[----:B------:R-:W-:-:S13]  /*0670*/  ISETP.GE.U32.AND P0, PT, R8, 0x7, PT ;  /* 0x000000070800780c */ /* 0x000fda0003f06070 */
[----:B------:R-:W-:Y:S05]  /*0680*/  @!P0 BRA `(.L_x_4) ;  /* 0x0000000000548947 */ /* 0x000fea0003800000 */
[C---:B------:R-:W-:Y:S01]  /*0690*/  IMAD R23, R22.reuse, 0x80, R7 ;  /* 0x0000008016177824 */ /* 0x040fe200078e0207 */
[C---:B------:R-:W-:Y:S02]  /*06a0*/  LEA R24, R22.reuse, R17, 0x2 ;  /* 0x0000001116187211 */ /* 0x040fe400078e10ff */
[----:B------:R-:W-:Y:S02]  /*06b0*/  IADD3 R22, PT, PT, R22, 0x8, RZ ;  /* 0x0000000816167810 */ /* 0x000fe40007ffe0ff */
[----:B------:R-:W-:Y:S04]  /*06c0*/  LDS R12, [R23] ;  /* 0x00000000170c7984 */ /* 0x000fe80000000800 */
[----:B------:R-:W0:Y:S04]  /*06d0*/  LDS.128 R8, [R24] ;  /* 0x0000000018087984 */ /* 0x000e280000000c00 */
[----:B------:R-:W1:Y:S04]  /*06e0*/  LDS R13, [R23+0x80] ;  /* 0x00008000170d7984 */ /* 0x000e680000000800 */
[----:B------:R-:W2:Y:S04]  /*06f0*/  LDS R25, [R23+0x100] ;  /* 0x0001000017197984 */ /* 0x000ea80000000800 */
[----:B------:R-:W-:Y:S01]  /*0700*/  LDS R29, [R23+0x380] ;  /* 0x00038000171d7984 */ /* 0x000fe20000000800 */
[----:B0-----:R-:W-:-:S03]  /*0710*/  FFMA R12, R8, R12, R27 ;  /* 0x0000000c080c7223 */ /* 0x001fc6000000001b */
[----:B------:R-:W0:Y:S01]  /*0720*/  LDS R8, [R23+0x180] ;  /* 0x0001800017087984 */ /* 0x000e220000000800 */
[----:B-1----:R-:W-:-:S03]  /*0730*/  FFMA R26, R13, R9, R12 ;  /* 0x000000090d1a7223 */ /* 0x002fc6000000000c */
[----:B------:R-:W-:Y:S01]  /*0740*/  LDS R9, [R23+0x200] ;  /* 0x0002000017097984 */ /* 0x000fe20000000800 */
[----:B--2---:R-:W-:-:S03]  /*0750*/  FFMA R25, R25, R10, R26 ;  /* 0x0000000a19197223 */ /* 0x004fc6000000001a */
[----:B------:R-:W1:Y:S04]  /*0760*/  LDS.128 R12, [R24+0x10] ;  /* 0x00001000180c7984 */ /* 0x000e680000000c00 */
[----:B------:R-:W2:Y:S04]  /*0770*/  LDS R27, [R23+0x280] ;  /* 0x00028000171b7984 */ /* 0x000ea80000000800 */
[----:B------:R-:W3:Y:S01]  /*0780*/  LDS R10, [R23+0x300] ;  /* 0x00030000170a7984 */ /* 0x000ee20000000800 */
[----:B0-----:R-:W-:-:S04]  /*0790*/  FFMA R11, R8, R11, R25 ;  /* 0x0000000b080b7223 */ /* 0x001fc80000000019 */
[----:B-1----:R-:W-:-:S04]  /*07a0*/  FFMA R12, R12, R9, R11 ;  /* 0x000000090c0c7223 */ /* 0x002fc8000000000b */
[----:B--2---:R-:W-:-:S04]  /*07b0*/  FFMA R13, R27, R13, R12 ;  /* 0x0000000d1b0d7223 */ /* 0x004fc8000000000c */
[----:B---3--:R-:W-:-:S04]  /*07c0*/  FFMA R10, R10, R14, R13 ;  /* 0x0000000e0a0a7223 */ /* 0x008fc8000000000d */
[----:B------:R-:W-:-:S07]  /*07d0*/  FFMA R27, R29, R15, R10 ;  /* 0x0000000f1d1b7223 */ /* 0x000fce000000000a */
.L_x_4:
[----:B------:R-:W-:Y:S05]  /*07e0*/  @!P1 BRA `(.L_x_1) ;  /* 0x0000000000809947 */ /* 0x000fea0003800000 */
[----:B------:R-:W-:-:S04]  /*07f0*/  LOP3.LUT R12, R2, 0xffff, RZ, 0xc0, !PT ;  /* 0x0000ffff020c7812 */ /* 0x000fc800078ec0ff */
[C---:B------:R-:W-:Y:S02]  /*0800*/  LOP3.LUT R8, R12.reuse, 0x7, RZ, 0xc0, !PT ;  /* 0x000000070c087812 */ /* 0x040fe400078ec0ff */
[----:B------:R-:W-:Y:S02]  /*0810*/  LOP3.LUT R12, R12, 0x3, RZ, 0xc0, !PT ;  /* 0x000000030c0c7812 */ /* 0x000fe400078ec0ff */
[----:B------:R-:W-:Y:S02]  /*0820*/  IADD3 R8, PT, PT, R8, -0x1, RZ ;  /* 0xffffffff08087810 */ /* 0x000fe40007ffe0ff */
[----:B------:R-:W-:Y:S02]  /*0830*/  ISETP.NE.AND P1, PT, R12, RZ, PT ;  /* 0x000000ff0c00720c */ /* 0x000fe40003f25270 */
[----:B------:R-:W-:-:S13]  /*0840*/  ISETP.GE.U32.AND P0, PT, R8, 0x3, PT ;  /* 0x000000030800780c */ /* 0x000fda0003f06070 */
[----:B------:R-:W-:Y:S05]  /*0850*/  @!P0 BRA `(.L_x_5) ;  /* 0x0000000000308947 */ /* 0x000fea0003800000 */
[C---:B------:R-:W-:Y:S01]  /*0860*/  LEA R8, R22.reuse, R17, 0x2 ;  /* 0x0000001116087211 */ /* 0x040fe200078e10ff */
[C---:B------:R-:W-:Y:S01]  /*0870*/  IMAD R13, R22.reuse, 0x80, R7 ;  /* 0x00000080160d7824 */ /* 0x040fe200078e0207 */
[----:B------:R-:W-:-:S04]  /*0880*/  IADD3 R22, PT, PT, R22, 0x4, RZ ;  /* 0x0000000416167810 */ /* 0x000fc80007ffe0ff */
[----:B------:R-:W-:Y:S04]  /*0890*/  LDS R14, [R13] ;  /* 0x000000000d0e7984 */ /* 0x000fe80000000800 */
[----:B------:R-:W0:Y:S04]  /*08a0*/  LDS.128 R8, [R8] ;  /* 0x0000000008087984 */ /* 0x000e280000000c00 */
[----:B------:R-:W1:Y:S04]  /*08b0*/  LDS R15, [R13+0x80] ;  /* 0x000080000d0f7984 */ /* 0x000e680000000800 */
[----:B------:R-:W2:Y:S04]  /*08c0*/  LDS R24, [R13+0x100] ;  /* 0x000100000d187984 */ /* 0x000ea80000000800 */
[----:B------:R-:W3:Y:S01]  /*08d0*/  LDS R23, [R13+0x180] ;  /* 0x000180000d177984 */ /* 0x000ee20000000800 */
[----:B0-----:R-:W-:-:S04]  /*08e0*/  FFMA R14, R8, R14, R27 ;  /* 0x0000000e080e7223 */ /* 0x001fc8000000001b */
[----:B-1----:R-:W-:-:S04]  /*08f0*/  FFMA R9, R15, R9, R14 ;  /* 0x000000090f097223 */ /* 0x002fc8000000000e */
[----:B--2---:R-:W-:-:S04]  /*0900*/  FFMA R10, R24, R10, R9 ;  /* 0x0000000a180a7223 */ /* 0x004fc80000000009 */
[----:B---3--:R-:W-:-:S07]  /*0910*/  FFMA R27, R23, R11, R10 ;  /* 0x0000000b171b7223 */ /* 0x008fce000000000a */
.L_x_5:
[----:B------:R-:W-:Y:S05]  /*0920*/  @!P1 BRA `(.L_x_1) ;  /* 0x0000000000309947 */ /* 0x000fea0003800000 */
[C---:B------:R-:W-:Y:S01]  /*0930*/  LEA R8, R22.reuse, R17, 0x2 ;  /* 0x0000001116087211 */ /* 0x040fe200078e10ff */
[----:B------:R-:W-:Y:S01]  /*0940*/  IMAD R22, R22, 0x80, R7 ;  /* 0x0000008016167824 */ /* 0x000fe200078e0207 */
[----:B------:R-:W-:-:S04]  /*0950*/  ISETP.NE.AND P0, PT, R12, 0x1, PT ;  /* 0x000000010c00780c */ /* 0x000fc80003f05270 */
[----:B------:R-:W-:Y:S04]  /*0960*/  LDS.128 R8, [R8] ;  /* 0x0000000008087984 */ /* 0x000fe80000000c00 */
[----:B------:R-:W0:Y:S02]  /*0970*/  LDS R13, [R22] ;  /* 0x00000000160d7984 */ /* 0x000e240000000800 */
[----:B0-----:R-:W-:-:S03]  /*0980*/  FFMA R27, R8, R13, R27 ;  /* 0x0000000d081b7223 */ /* 0x001fc6000000001b */
[----:B------:R-:W-:Y:S05]  /*0990*/  @!P0 BRA `(.L_x_1) ;  /* 0x0000000000148947 */ /* 0x000fea0003800000 */
[----:B------:R-:W-:Y:S01]  /*09a0*/  ISETP.NE.AND P0, PT, R12, 0x2, PT ;  /* 0x000000020c00780c */ /* 0x000fe20003f05270 */
[----:B------:R-:W0:-:S12]  /*09b0*/  LDS R8, [R22+0x80] ;  /* 0x0000800016087984 */ /* 0x000e180000000800 */
[----:B------:R-:W1:Y:S01]  /*09c0*/  @P0 LDS R12, [R22+0x100] ;  /* 0x00010000160c0984 */ /* 0x000e620000000800 */
[----:B0-----:R-:W-:-:S04]  /*09d0*/  FFMA R27, R8, R9, R27 ;  /* 0x00000009081b7223 */ /* 0x001fc8000000001b */
[----:B-1----:R-:W-:-:S07]  /*09e0*/  @P0 FFMA R27, R12, R10, R27 ;  /* 0x0000000a0c1b0223 */ /* 0x002fce000000001b */
.L_x_1:
[----:B------:R-:W-:Y:S01]  /*09f0*/  IADD3 R0, PT, PT, R0, 0x1, RZ ;  /* 0x0000000100007810 */ /* 0x000fe20007ffe0ff */
[----:B------:R-:W-:Y:S01]  /*0a00*/  BAR.SYNC.DEFER_BLOCKING 0x0 ;  /* 0x0000000000007b1d */ /* 0x000fe20000010000 */
[----:B------:R-:W-:Y:S02]  /*0a10*/  IADD3 R3, PT, PT, R3, 0x1, RZ ;  /* 0x0000000103037810 */ /* 0x000fe40007ffe0ff */
[----:B------:R-:W-:Y:S02]  /*0a20*/  ISETP.NE.AND P0, PT, R0, UR4, PT ;  /* 0x0000000400007c0c */ /* 0x000fe4000bf05270 */
[----:B------:R-:W-:-:S11]  /*0a30*/  IADD3 R2, PT, PT, R2, 0x1, RZ ;  /* 0x0000000102027810 */ /* 0x000fd60007ffe0ff */
[----:B------:R-:W-:Y:S05]  /*0a40*/  @P0 BRA `(.L_x_6) ;  /* 0xfffffff400f40947 */ /* 0x000fea000383ffff */
.L_x_0:
[----:B------:R-:W1:Y:S01]  /*0a50*/  LDC.64 R2, c[0x0][0x390] ;  /* 0x0000e400ff027b82 */ /* 0x000e620000000a00 */
[----:B------:R-:W2:Y:S02]  /*0a60*/  LDCU UR4, c[0x0][0x39c] ;  /* 0x00007380ff0477ac */ /* 0x000ea40008000800 */
[----:B--2---:R-:W-:-:S04]  /*0a70*/  IMAD R21, R21, UR4, R18 ;  /* 0x0000000415157c24 */ /* 0x004fc8000f8e0212 */
[----:B-1----:R-:W-:-:S05]  /*0a80*/  IMAD.WIDE R2, R21, 0x4, R2 ;  /* 0x0000000415027825 */ /* 0x002fca00078e0202 */
[----:B------:R-:W-:Y:S01]  /*0a90*/  STG.E desc[UR8][R2.64], R27 ;  /* 0x0000001b02007986 */ /* 0x000fe2000c101908 */
[----:B------:R-:W-:Y:S05]  /*0aa0*/  EXIT ;  /* 0x000000000000794d */ /* 0x000fea0003800000 */
.L_x_7:
[----:B------:R-:W-:-:S00]  /*0ab0*/  BRA `(.L_x_7) ;  /* 0xfffffffc00fc7947 */ /* 0x000fc0000383ffff */
[----:B------:R-:W-:-:S00]  /*0ac0*/  NOP ;  /* 0x0000000000007918 */ /* 0x000fc00000000000 */
        /* <DEDUP_REMOVED lines=11> */
.L_x_16:


//--------------------- .text._Z11nativeSgemmPfS_S_iii --------------------------
	.section	.text._Z11nativeSgemmPfS_S_iii,"ax",@progbits
	.align	128
        .global         _Z11nativeSgemmPfS_S_iii
        .type           _Z11nativeSgemmPfS_S_iii,@function
        .size           _Z11nativeSgemmPfS_S_iii,(.L_x_17 - _Z11nativeSgemmPfS_S_iii)
        .other          _Z11nativeSgemmPfS_S_iii,@"STO_CUDA_ENTRY STV_DEFAULT"
_Z11nativeSgemmPfS_S_iii:
.text._Z11nativeSgemmPfS_S_iii:
[----:B------:R-:W-:Y:S01]  /*0000*/  LDC R1, c[0x0][0x37c] ;  /* 0x0000df00ff017b82 */ /* 0x000fe20000000800 */
[----:B------:R-:W0:Y:S07]  /*0010*/  S2R R7, SR_TID.Y ;  /* 0x0000000000077919 */ /* 0x000e2e0000002200 */
[----:B------:R-:W1:Y:S01]  /*0020*/  LDC R0, c[0x0][0x360] ;  /* 0x0000d800ff007b82 */ /* 0x000e620000000800 */
[----:B------:R-:W1:Y:S07]  /*0030*/  S2R R5, SR_TID.X ;  /* 0x0000000000057919 */ /* 0x000e6e0000002100 */
[----:B------:R-:W0:Y:S08]  /*0040*/  S2UR UR5, SR_CTAID.Y ;  /* 0x00000000000579c3 */ /* 0x000e300000002600 */
[----:B------:R-:W0:Y:S08]  /*0050*/  LDC R16, c[0x0][0x364] ;  /* 0x0000d900ff107b82 */ /* 0x000e300000000800 */
[----:B------:R-:W1:Y:S08]  /*0060*/  S2UR UR4, SR_CTAID.X ;  /* 0x00000000000479c3 */ /* 0x000e700000002500 */
[----:B------:R-:W2:Y:S01]  /*0070*/  LDC.64 R2, c[0x0][0x398] ;  /* 0x0000e600ff027b82 */ /* 0x000ea20000000a00 */
[----:B0-----:R-:W-:-:S02]  /*0080*/  IMAD R16, R16, UR5, R7 ;  /* 0x0000000510107c24 */ /* 0x001fc4000f8e0207 */
[----:B-1----:R-:W-:-:S03]  /*0090*/  IMAD R0, R0, UR4, R5 ;  /* 0x0000000400007c24 */ /* 0x002fc6000f8e0205 */
[----:B--2---:R-:W-:-:S04]  /*00a0*/  ISETP.GE.AND P0, PT, R16, R3, PT ;  /* 0x000000031000720c */ /* 0x004fc80003f06270 */
[----:B------:R-:W-:-:S13]  /*00b0*/  ISETP.GE.OR P0, PT, R0, R2, P0 ;  /* 0x000000020000720c */ /* 0x000fda0000706670 */
[----:B------:R-:W-:Y:S05]  /*00c0*/  @P0 EXIT ;  /* 0x000000000000094d */ /* 0x000fea0003800000 */
[----:B------:R-:W0:Y:S01]  /*00d0*/  LDC R17, c[0x0][0x3a0] ;  /* 0x0000e800ff117b82 */ /* 0x000e220000000800 */
[----:B------:R-:W1:Y:S01]  /*00e0*/  LDCU.64 UR6, c[0x0][0x358] ;  /* 0x00006b00ff0677ac */ /* 0x000e620008000a00 */
[----:B------:R-:W-:Y:S01]  /*00f0*/  HFMA2 R26, -RZ, RZ, 0, 0 ;  /* 0x00000000ff1a7431 */ /* 0x000fe200000001ff */
[----:B0-----:R-:W-:-:S13]  /*0100*/  ISETP.GE.AND P0, PT, R17, 0x1, PT ;  /* 0x000000011100780c */ /* 0x001fda0003f06270 */
[----:B-1----:R-:W-:Y:S05]  /*0110*/  @!P0 BRA `(.L_x_8) ;  /* 0x0000000400b88947 */ /* 0x002fea0003800000 */
[C---:B------:R-:W-:Y:S01]  /*0120*/  ISETP.GE.U32.AND P1, PT, R17.reuse, 0x8, PT ;  /* 0x000000081100780c */ /* 0x040fe20003f26070 */
[----:B------:R-:W-:Y:S01]  /*0130*/  IMAD R18, R0, R17, RZ ;  /* 0x0000001100127224 */ /* 0x000fe200078e02ff */
[----:B------:R-:W-:Y:S02]  /*0140*/  LOP3.LUT R25, R17, 0x7, RZ, 0xc0, !PT ;  /* 0x0000000711197812 */ /* 0x000fe400078ec0ff */
[----:B------:R-:W-:Y:S02]  /*0150*/  MOV R26, RZ ;  /* 0x000000ff001a7202 */ /* 0x000fe40000000f00 */
[----:B------:R-:W-:Y:S02]  /*0160*/  ISETP.NE.AND P0, PT, R25, RZ, PT ;  /* 0x000000ff1900720c */ /* 0x000fe40003f05270 */
[----:B------:R-:W-:-:S05]  /*0170*/  MOV R19, RZ ;  /* 0x000000ff00137202 */ /* 0x000fca0000000f00 */
[----:B------:R-:W-:Y:S06]  /*0180*/  @!P1 BRA `(.L_x_9) ;  /* 0x0000000000c49947 */ /* 0x000fec0003800000 */
[----:B------:R-:W0:Y:S01]  /*0190*/  LDCU.64 UR4, c[0x0][0x380] ;  /* 0x00007000ff0477ac */ /* 0x000e220008000a00 */
[----:B------:R-:W-:Y:S02]  /*01a0*/  LOP3.LUT R19, R17, 0x7ffffff8, RZ, 0xc0, !PT ;  /* 0x7ffffff811137812 */ /* 0x000fe400078ec0ff */
[----:B------:R-:W-:Y:S02]  /*01b0*/  MOV R26, RZ ;  /* 0x000000ff001a7202 */ /* 0x000fe40000000f00 */
[----:B------:R-:W-:Y:S02]  /*01c0*/  MOV R2, R18 ;  /* 0x0000001200027202 */ /* 0x000fe40000000f00 */
[----:B------:R-:W-:Y:S02]  /*01d0*/  MOV R22, R16 ;  /* 0x0000001000167202 */ /* 0x000fe40000000f00 */
[----:B------:R-:W-:Y:S01]  /*01e0*/  IADD3 R20, PT, PT, -R19, RZ, RZ ;  /* 0x000000ff13147210 */ /* 0x000fe20007ffe1ff */
[----:B0-----:R-:W-:-:S04]  /*01f0*/  UIADD3 UR4, UP0, UPT, UR4, 0x10, URZ ;  /* 0x0000001004047890 */ /* 0x001fc8000ff1e0ff */
[----:B------:R-:W-:-:S12]  /*0200*/  UIADD3.X UR5, UPT, UPT, URZ, UR5, URZ, UP0, !UPT ;  /* 0x00000005ff057290 */ /* 0x000fd800087fe4ff */
.L_x_10:
[----:B------:R-:W0:Y:S01]  /*0210*/  LDC.64 R14, c[0x0][0x388] ;  /* 0x0000e200ff0e7b82 */ /* 0x000e220000000a00 */
[----:B------:R-:W-:Y:S02]  /*0220*/  MOV R4, UR4 ;  /* 0x0000000400047c02 */ /* 0x000fe40008000f00 */
[----:B------:R-:W-:-:S03]  /*0230*/  MOV R5, UR5 ;  /* 0x0000000500057c02 */ /* 0x000fc60008000f00 */
[----:B------:R-:W-:-:S05]  /*0240*/  IMAD.WIDE R4, R2, 0x4, R4 ;  /* 0x0000000402047825 */ /* 0x000fca00078e0204 */
[----:B------:R-:W2:Y:S04]  /*0250*/  LDG.E R21, desc[UR6][R4.64+-0x10] ;  /* 0xfffff00604157981 */ /* 0x000ea8000c1e1900 */
[----:B------:R-:W3:Y:S04]  /*0260*/  LDG.E R23, desc[UR6][R4.64+-0xc] ;  /* 0xfffff40604177981 */ /* 0x000ee8000c1e1900 */
[----:B------:R-:W4:Y:S01]  /*0270*/  LDG.E R29, desc[UR6][R4.64+-0x8] ;  /* 0xfffff806041d7981 */ /* 0x000f22000c1e1900 */
[----:B0-----:R-:W-:-:S05]  /*0280*/  IMAD.WIDE R14, R22, 0x4, R14 ;  /* 0x00000004160e7825 */ /* 0x001fca00078e020e */
[----:B------:R0:W2:Y:S01]  /*0290*/  LDG.E R24, desc[UR6][R14.64] ;  /* 0x000000060e187981 */ /* 0x0000a2000c1e1900 */
[----:B------:R-:W-:-:S04]  /*02a0*/  IMAD.WIDE R12, R3, 0x4, R14 ;  /* 0x00000004030c7825 */ /* 0x000fc800078e020e */
[C---:B------:R-:W-:Y:S02]  /*02b0*/  IMAD.WIDE R6, R3.reuse, 0x4, R12 ;  /* 0x0000000403067825 */ /* 0x040fe400078e020c */
[----:B------:R-:W3:Y:S02]  /*02c0*/  LDG.E R12, desc[UR6][R12.64] ;  /* 0x000000060c0c7981 */ /* 0x000ee4000c1e1900 */
[C---:B------:R-:W-:Y:S02]  /*02d0*/  IMAD.WIDE R8, R3.reuse, 0x4, R6 ;  /* 0x0000000403087825 */ /* 0x040fe400078e0206 */
[----:B------:R1:W4:Y:S02]  /*02e0*/  LDG.E R28, desc[UR6][R6.64] ;  /* 0x00000006061c7981 */ /* 0x000324000c1e1900 */
[C---:B------:R-:W-:Y:S02]  /*02f0*/  IMAD.WIDE R10, R3.reuse, 0x4, R8 ;  /* 0x00000004030a7825 */ /* 0x040fe400078e0208 */
[----:B------:R-:W5:Y:S02]  /*0300*/  LDG.E R8, desc[UR6][R8.64] ;  /* 0x0000000608087981 */ /* 0x000f64000c1e1900 */
[----:B0-----:R-:W-:-:S05]  /*0310*/  IMAD.WIDE R14, R3, 0x4, R10 ;  /* 0x00000004030e7825 */ /* 0x001fca00078e020a */
[----:B------:R-:W5:Y:S04]  /*0320*/  LDG.E R13, desc[UR6][R14.64] ;  /* 0x000000060e0d7981 */ /* 0x000f68000c1e1900 */
[----:B------:R-:W5:Y:S04]  /*0330*/  LDG.E R9, desc[UR6][R10.64] ;  /* 0x000000060a097981 */ /* 0x000f68000c1e1900 */
[----:B------:R-:W5:Y:S04]  /*0340*/  LDG.E R11, desc[UR6][R4.64+-0x4] ;  /* 0xfffffc06040b7981 */ /* 0x000f68000c1e1900 */
[----:B------:R-:W5:Y:S01]  /*0350*/  LDG.E R10, desc[UR6][R4.64+0x8] ;  /* 0x00000806040a7981 */ /* 0x000f62000c1e1900 */
[----:B--2---:R-:W-:Y:S01]  /*0360*/  FFMA R24, R21, R24, R26 ;  /* 0x0000001815187223 */ /* 0x004fe2000000001a */
[----:B------:R-:W-:-:S02]  /*0370*/  IMAD.WIDE R26, R3, 0x4, R14 ;  /* 0x00000004031a7825 */ /* 0x000fc400078e020e */
[----:B------:R-:W2:Y:S04]  /*0380*/  LDG.E R21, desc[UR6][R4.64] ;  /* 0x0000000604157981 */ /* 0x000ea8000c1e1900 */
[----:B------:R-:W2:Y:S01]  /*0390*/  LDG.E R14, desc[UR6][R4.64+0x4] ;  /* 0x00000406040e7981 */ /* 0x000ea2000c1e1900 */
[----:B-1----:R-:W-:-:S03]  /*03a0*/  IMAD.WIDE R6, R3, 0x4, R26 ;  /* 0x0000000403067825 */ /* 0x002fc600078e021a */
[----:B------:R-:W2:Y:S04]  /*03b0*/  LDG.E R15, desc[UR6][R4.64+0xc] ;  /* 0x00000c06040f7981 */ /* 0x000ea8000c1e1900 */
[----:B------:R-:W2:Y:S04]  /*03c0*/  LDG.E R6, desc[UR6][R6.64] ;  /* 0x0000000606067981 */ /* 0x000ea8000c1e1900 */
[----:B------:R-:W2:Y:S01]  /*03d0*/  LDG.E R5, desc[UR6][R26.64] ;  /* 0x000000061a057981 */ /* 0x000ea2000c1e1900 */
[----:B---3--:R-:W-:Y:S01]  /*03e0*/  FFMA R12, R23, R12, R24 ;  /* 0x0000000c170c7223 */ /* 0x008fe20000000018 */
[----:B------:R-:W-:-:S03]  /*03f0*/  IADD3 R20, PT, PT, R20, 0x8, RZ ;  /* 0x0000000814147810 */ /* 0x000fc60007ffe0ff */
[----:B----4-:R-:W-:Y:S01]  /*0400*/  FFMA R12, R29, R28, R12 ;  /* 0x0000001c1d0c7223 */ /* 0x010fe2000000000c */
[----:B------:R-:W-:Y:S02]  /*0410*/  ISETP.NE.AND P1, PT, R20, RZ, PT ;  /* 0x000000ff1400720c */ /* 0x000fe40003f25270 */
[----:B------:R-:W-:Y:S01]  /*0420*/  LEA R22, R3, R22, 0x3 ;  /* 0x0000001603167211 */ /* 0x000fe200078e18ff */
[----:B-----5:R-:W-:Y:S01]  /*0430*/  FFMA R8, R11, R8, R12 ;  /* 0x000000080b087223 */ /* 0x020fe2000000000c */
[----:B------:R-:W-:-:S03]  /*0440*/  IADD3 R2, PT, PT, R2, 0x8, RZ ;  /* 0x0000000802027810 */ /* 0x000fc60007ffe0ff */
[----:B--2---:R-:W-:-:S04]  /*0450*/  FFMA R9, R21, R9, R8 ;  /* 0x0000000915097223 */ /* 0x004fc80000000008 */
[----:B------:R-:W-:-:S04]  /*0460*/  FFMA R9, R14, R13, R9 ;  /* 0x0000000d0e097223 */ /* 0x000fc80000000009 */
[----:B------:R-:W-:-:S04]  /*0470*/  FFMA R10, R10, R5, R9 ;  /* 0x000000050a0a7223 */ /* 0x000fc80000000009 */
[----:B------:R-:W-:Y:S01]  /*0480*/  FFMA R26, R15, R6, R10 ;  /* 0x000000060f1a7223 */ /* 0x000fe2000000000a */
[----:B------:R-:W-:Y:S06]  /*0490*/  @P1 BRA `(.L_x_10) ;  /* 0xfffffffc005c1947 */ /* 0x000fec000383ffff */
.L_x_9:
[----:B------:R-:W-:Y:S05]  /*04a0*/  @!P0 BRA `(.L_x_8) ;  /* 0x0000000000d48947 */ /* 0x000fea0003800000 */
[----:B------:R-:W-:Y:S02]  /*04b0*/  ISETP.GE.U32.AND P0, PT, R25, 0x4, PT ;  /* 0x000000041900780c */ /* 0x000fe40003f06070 */
[----:B------:R-:W-:-:S04]  /*04c0*/  LOP3.LUT R2, R17, 0x3, RZ, 0xc0, !PT ;  /* 0x0000000311027812 */ /* 0x000fc800078ec0ff */
[----:B------:R-:W-:-:S07]  /*04d0*/  ISETP.NE.AND P1, PT, R2, RZ, PT ;  /* 0x000000ff0200720c */ /* 0x000fce0003f25270 */
[----:B------:R-:W-:Y:S06]  /*04e0*/  @!P0 BRA `(.L_x_11) ;  /* 0x0000000000588947 */ /* 0x000fec0003800000 */
[----:B------:R-:W0:Y:S01]  /*04f0*/  LDC.64 R10, c[0x0][0x388] ;  /* 0x0000e200ff0a7b82 */ /* 0x000e220000000a00 */
[----:B------:R-:W-:Y:S01]  /*0500*/  IMAD R9, R19, R3, R16 ;  /* 0x0000000313097224 */ /* 0x000fe200078e0210 */
[----:B------:R-:W-:-:S06]  /*0510*/  IADD3 R7, PT, PT, R18, R19, RZ ;  /* 0x0000001312077210 */ /* 0x000fcc0007ffe0ff */
[----:B------:R-:W1:Y:S01]  /*0520*/  LDC.64 R4, c[0x0][0x380] ;  /* 0x0000e000ff047b82 */ /* 0x000e620000000a00 */
[----:B0-----:R-:W-:-:S04]  /*0530*/  IMAD.WIDE R10, R9, 0x4, R10 ;  /* 0x00000004090a7825 */ /* 0x001fc800078e020a */
[----:B------:R-:W-:Y:S02]  /*0540*/  IMAD.WIDE R12, R3, 0x4, R10 ;  /* 0x00000004030c7825 */ /* 0x000fe400078e020a */
[----:B------:R-:W2:Y:S02]  /*0550*/  LDG.E R10, desc[UR6][R10.64] ;  /* 0x000000060a0a7981 */ /* 0x000ea4000c1e1900 */
[----:B-1----:R-:W-:-:S04]  /*0560*/  IMAD.WIDE R4, R7, 0x4, R4 ;  /* 0x0000000407047825 */ /* 0x002fc800078e0204 */
[C---:B------:R-:W-:Y:S01]  /*0570*/  IMAD.WIDE R6, R3.reuse, 0x4, R12 ;  /* 0x0000000403067825 */ /* 0x040fe200078e020c */
[----:B------:R-:W2:Y:S04]  /*0580*/  LDG.E R15, desc[UR6][R4.64] ;  /* 0x00000006040f7981 */ /* 0x000ea8000c1e1900 */
[----:B------:R-:W3:Y:S01]  /*0590*/  LDG.E R12, desc[UR6][R12.64] ;  /* 0x000000060c0c7981 */ /* 0x000ee2000c1e1900 */
[----:B------:R-:W-:-:S03]  /*05a0*/  IMAD.WIDE R8, R3, 0x4, R6 ;  /* 0x0000000403087825 */ /* 0x000fc600078e0206 */
[----:B------:R-:W3:Y:S04]  /*05b0*/  LDG.E R14, desc[UR6][R4.64+0x4] ;  /* 0x00000406040e7981 */ /* 0x000ee8000c1e1900 */
[----:B------:R-:W4:Y:S04]  /*05c0*/  LDG.E R20, desc[UR6][R6.64] ;  /* 0x0000000606147981 */ /* 0x000f28000c1e1900 */
[----:B------:R-:W4:Y:S04]  /*05d0*/  LDG.E R21, desc[UR6][R4.64+0x8] ;  /* 0x0000080604157981 */ /* 0x000f28000c1e1900 */
[----:B------:R-:W5:Y:S04]  /*05e0*/  LDG.E R23, desc[UR6][R4.64+0xc] ;  /* 0x00000c0604177981 */ /* 0x000f68000c1e1900 */
[----:B------:R-:W5:Y:S01]  /*05f0*/  LDG.E R8, desc[UR6][R8.64] ;  /* 0x0000000608087981 */ /* 0x000f62000c1e1900 */
[----:B------:R-:W-:Y:S01]  /*0600*/  IADD3 R19, PT, PT, R19, 0x4, RZ ;  /* 0x0000000413137810 */ /* 0x000fe20007ffe0ff */
[----:B--2---:R-:W-:-:S04]  /*0610*/  FFMA R15, R15, R10, R26 ;  /* 0x0000000a0f0f7223 */ /* 0x004fc8000000001a */
[----:B---3--:R-:W-:-:S04]  /*0620*/  FFMA R14, R14, R12, R15 ;  /* 0x0000000c0e0e7223 */ /* 0x008fc8000000000f */
[----:B----4-:R-:W-:-:S04]  /*0630*/  FFMA R14, R21, R20, R14 ;  /* 0x00000014150e7223 */ /* 0x010fc8000000000e */
[----:B-----5:R-:W-:-:S07]  /*0640*/  FFMA R26, R23, R8, R14 ;  /* 0x00000008171a7223 */ /* 0x020fce000000000e */
.L_x_11:
[----:B------:R-:W-:Y:S05]  /*0650*/  @!P1 BRA `(.L_x_8) ;  /* 0x0000000000689947 */ /* 0x000fea0003800000 */
[----:B------:R-:W0:Y:S01]  /*0660*/  LDC.64 R10, c[0x0][0x388] ;  /* 0x0000e200ff0a7b82 */ /* 0x000e220000000a00 */
[----:B------:R-:W-:Y:S02]  /*0670*/  ISETP.NE.AND P0, PT, R2, 0x1, PT ;  /* 0x000000010200780c */ /* 0x000fe40003f05270 */
[----:B------:R-:W-:-:S04]  /*0680*/  LOP3.LUT R17, R17, 0x1, RZ, 0xc0, !PT ;  /* 0x0000000111117812 */ /* 0x000fc800078ec0ff */
[----:B------:R-:W-:Y:S01]  /*0690*/  ISETP.NE.U32.AND P1, PT, R17, 0x1, PT ;  /* 0x000000011100780c */ /* 0x000fe20003f25070 */
[----:B------:R-:W1:Y:S06]  /*06a0*/  LDC.64 R8, c[0x0][0x380] ;  /* 0x0000e000ff087b82 */ /* 0x000e6c0000000a00 */
[C---:B------:R-:W-:Y:S01]  /*06b0*/  @P0 IMAD R15, R19.reuse, R3, R16 ;  /* 0x00000003130f0224 */ /* 0x040fe200078e0210 */
[----:B------:R-:W-:Y:S01]  /*06c0*/  @P0 IADD3 R13, PT, PT, R18, R19, RZ ;  /* 0x00000013120d0210 */ /* 0x000fe20007ffe0ff */
[----:B------:R-:W2:Y:S01]  /*06d0*/  LDC.64 R6, c[0x0][0x380] ;  /* 0x0000e000ff067b82 */ /* 0x000ea20000000a00 */
[----:B------:R-:W-:-:S07]  /*06e0*/  @P0 IADD3 R19, PT, PT, R19, 0x2, RZ ;  /* 0x0000000213130810 */ /* 0x000fce0007ffe0ff */
[----:B------:R-:W3:Y:S01]  /*06f0*/  LDC.64 R4, c[0x0][0x388] ;  /* 0x0000e200ff047b82 */ /* 0x000ee20000000a00 */
[----:B0-----:R-:W-:Y:S01]  /*0700*/  @P0 IMAD.WIDE R10, R15, 0x4, R10 ;  /* 0x000000040f0a0825 */ /* 0x001fe200078e020a */
[----:B------:R-:W-:-:S03]  /*0710*/  @!P1 IADD3 R15, PT, PT, R18, R19, RZ ;  /* 0x00000013120f9210 */ /* 0x000fc60007ffe0ff */
[----:B------:R-:W-:Y:S01]  /*0720*/  @!P1 IMAD R19, R19, R3, R16 ;  /* 0x0000000313139224 */ /* 0x000fe200078e0210 */
[----:B------:R-:W4:Y:S01]  /*0730*/  @P0 LDG.E R2, desc[UR6][R10.64] ;  /* 0x000000060a020981 */ /* 0x000f22000c1e1900 */
[----:B-1----:R-:W-:-:S04]  /*0740*/  @P0 IMAD.WIDE R8, R13, 0x4, R8 ;  /* 0x000000040d080825 */ /* 0x002fc800078e0208 */
[----:B------:R-:W-:Y:S01]  /*0750*/  @P0 IMAD.WIDE R12, R3, 0x4, R10 ;  /* 0x00000004030c0825 */ /* 0x000fe200078e020a */
[----:B------:R-:W4:Y:S03]  /*0760*/  @P0 LDG.E R17, desc[UR6][R8.64] ;  /* 0x0000000608110981 */ /* 0x000f26000c1e1900 */
[----:B--2---:R-:W-:Y:S01]  /*0770*/  @!P1 IMAD.WIDE R6, R15, 0x4, R6 ;  /* 0x000000040f069825 */ /* 0x004fe200078e0206 */
[----:B------:R-:W2:Y:S04]  /*0780*/  @P0 LDG.E R21, desc[UR6][R8.64+0x4] ;  /* 0x0000040608150981 */ /* 0x000ea8000c1e1900 */
[----:B------:R-:W2:Y:S01]  /*0790*/  @P0 LDG.E R12, desc[UR6][R12.64] ;  /* 0x000000060c0c0981 */ /* 0x000ea2000c1e1900 */
[----:B---3--:R-:W-:-:S03]  /*07a0*/  @!P1 IMAD.WIDE R4, R19, 0x4, R4 ;  /* 0x0000000413049825 */ /* 0x008fc600078e0204 */
[----:B------:R-:W3:Y:S04]  /*07b0*/  @!P1 LDG.E R7, desc[UR6][R6.64] ;  /* 0x0000000606079981 */ /* 0x000ee8000c1e1900 */
[----:B------:R-:W3:Y:S01]  /*07c0*/  @!P1 LDG.E R4, desc[UR6][R4.64] ;  /* 0x0000000604049981 */ /* 0x000ee2000c1e1900 */
[----:B----4-:R-:W-:-:S04]  /*07d0*/  @P0 FFMA R2, R17, R2, R26 ;  /* 0x0000000211020223 */ /* 0x010fc8000000001a */
[----:B--2---:R-:W-:-:S04]  /*07e0*/  @P0 FFMA R26, R21, R12, R2 ;  /* 0x0000000c151a0223 */ /* 0x004fc80000000002 */
[----:B---3--:R-:W-:-:S07]  /*07f0*/  @!P1 FFMA R26, R7, R4, R26 ;  /* 0x00000004071a9223 */ /* 0x008fce000000001a */
.L_x_8:
[----:B------:R-:W0:Y:S01]  /*0800*/  LDC.64 R4, c[0x0][0x390] ;  /* 0x0000e400ff047b82 */ /* 0x000e220000000a00 */
[----:B------:R-:W-:-:S04]  /*0810*/  IMAD R3, R0, R3, R16 ;  /* 0x0000000300037224 */ /* 0x000fc800078e0210 */
[----:B0-----:R-:W-:-:S05]  /*0820*/  IMAD.WIDE R2, R3, 0x4, R4 ;  /* 0x0000000403027825 */ /* 0x001fca00078e0204 */
[----:B------:R-:W-:Y:S01]  /*0830*/  STG.E desc[UR6][R2.64], R26 ;  /* 0x0000001a02007986 */ /* 0x000fe2000c101906 */
[----:B------:R-:W-:Y:S05]  /*0840*/  EXIT ;  /* 0x000000000000794d */ /* 0x000fea0003800000 */
.L_x_12:
        /* <DEDUP_REMOVED lines=11> */
.L_x_17:


//--------------------- .text._Z5sgemmPfS_S_iii   --------------------------
	.section	.text._Z5sgemmPfS_S_iii,"ax",@progbits
	.align	128
        .global         _Z5sgemmPfS_S_iii
        .type           _Z5sgemmPfS_S_iii,@function
        .size           _Z5sgemmPfS_S_iii,(.L_x_18 - _Z5sgemmPfS_S_iii)
        .other          _Z5sgemmPfS_S_iii,@"STO_CUDA_ENTRY STV_DEFAULT"
_Z5sgemmPfS_S_iii:
.text._Z5sgemmPfS_S_iii:
[----:B------:R-:W-:Y:S01]  /*0000*/  LDC R1, c[0x0][0x37c] ;  /* 0x0000df00ff017b82 */ /* 0x000fe20000000800 */
[----:B------:R-:W0:Y:S01]  /*0010*/  S2R R17, SR_TID.X ;  /* 0x0000000000117919 */ /* 0x000e220000002100 */
[----:B------:R-:W1:Y:S06]  /*0020*/  LDCU UR9, c[0x0][0x3a0] ;  /* 0x00007400ff0977ac */ /* 0x000e6c0008000800 */
[----:B------:R-:W2:Y:S01]  /*0030*/  S2UR UR4, SR_CTAID.X ;  /* 0x00000000000479c3 */ /* 0x000ea20000002500 */
[----:B------:R-:W-:Y:S01]  /*0040*/  HFMA2 R11, -RZ, RZ, 0, 0 ;  /* 0x00000000ff0b7431 */ /* 0x000fe200000001ff */
[----:B------:R-:W0:Y:S01]  /*0050*/  S2R R0, SR_TID.Y ;  /* 0x0000000000007919 */ /* 0x000e220000002200 */
[----:B------:R-:W0:Y:S01]  /*0060*/  LDCU UR5, c[0x0][0x360] ;  /* 0x00006c00ff0577ac */ /* 0x000e220008000800 */
[----:B------:R-:W3:Y:S01]  /*0070*/  S2R R3, SR_CTAID.Y ;  /* 0x0000000000037919 */ /* 0x000ee20000002600 */
[----:B------:R-:W4:Y:S01]  /*0080*/  LDCU.64 UR10, c[0x0][0x358] ;  /* 0x00006b00ff0a77ac */ /* 0x000f220008000a00 */
[----:B-1----:R-:W-:-:S02]  /*0090*/  UISETP.GE.AND UP0, UPT, UR9, 0x1, UPT ;  /* 0x000000010900788c */ /* 0x002fc4000bf06270 */
[----:B--2---:R-:W-:Y:S01]  /*00a0*/  USHF.L.U32 UR4, UR4, 0x5, URZ ;  /* 0x0000000504047899 */ /* 0x004fe200080006ff */
[----:B0-----:R-:W-:-:S05]  /*00b0*/  IMAD R17, R0, UR5, R17 ;  /* 0x0000000500117c24 */ /* 0x001fca000f8e0211 */
[----:B------:R-:W-:Y:S02]  /*00c0*/  SHF.R.U32.HI R4, RZ, 0x5, R17 ;  /* 0x00000005ff047819 */ /* 0x000fe40000011611 */
[----:B------:R-:W-:Y:S02]  /*00d0*/  LOP3.LUT R17, R17, 0x1f, RZ, 0xc0, !PT ;  /* 0x0000001f11117812 */ /* 0x000fe400078ec0ff */
[----:B---3--:R-:W-:Y:S01]  /*00e0*/  LEA R16, R3, R4, 0x5 ;  /* 0x0000000403107211 */ /* 0x008fe200078e28ff */
[----:B----4-:R-:W-:Y:S06]  /*00f0*/  BRA.U !UP0, `(.L_x_13) ;  /* 0x0000000508a07547 */ /* 0x010fec000b800000 */
[----:B------:R-:W0:Y:S01]  /*0100*/  S2UR UR8, SR_CgaCtaId ;  /* 0x00000000000879c3 */ /* 0x000e220000008800 */
[----:B------:R-:W-:Y:S01]  /*0110*/  UMOV UR6, 0x400 ;  /* 0x0000040000067882 */ /* 0x000fe20000000000 */
[----:B------:R-:W-:Y:S02]  /*0120*/  UIADD3 UR5, UPT, UPT, UR9, 0x1f, URZ ;  /* 0x0000001f09057890 */ /* 0x000fe4000fffe0ff */
[----:B------:R-:W-:Y:S01]  /*0130*/  IMAD R0, R16, UR9, R17 ;  /* 0x0000000910007c24 */ /* 0x000fe2000f8e0211 */
[----:B------:R-:W-:Y:S01]  /*0140*/  UIADD3 UR7, UPT, UPT, UR6, 0x1000, URZ ;  /* 0x0000100006077890 */ /* 0x000fe2000fffe0ff */
[----:B------:R-:W-:Y:S01]  /*0150*/  MOV R11, RZ ;  /* 0x000000ff000b7202 */ /* 0x000fe20000000f00 */
[----:B------:R-:W-:Y:S01]  /*0160*/  USHF.R.U32.HI UR5, URZ, 0x5, UR5 ;  /* 0x00000005ff057899 */ /* 0x000fe20008011605 */
[----:B------:R-:W1:Y:S03]  /*0170*/  LDC R2, c[0x0][0x39c] ;  /* 0x0000e700ff027b82 */ /* 0x000e660000000800 */
[----:B------:R-:W-:-:S05]  /*0180*/  UIADD3 UR5, UPT, UPT, -UR5, URZ, URZ ;  /* 0x000000ff05057290 */ /* 0x000fca000fffe1ff */
[----:B------:R-:W2:Y:S08]  /*0190*/  LDC.64 R20, c[0x0][0x380] ;  /* 0x0000e000ff147b82 */ /* 0x000eb00000000a00 */
[----:B------:R-:W3:Y:S01]  /*01a0*/  LDC.64 R18, c[0x0][0x388] ;  /* 0x0000e200ff127b82 */ /* 0x000ee20000000a00 */
[----:B0-----:R-:W-:Y:S02]  /*01b0*/  ULEA UR6, UR8, UR6, 0x18 ;  /* 0x0000000608067291 */ /* 0x001fe4000f8ec0ff */
[----:B------:R-:W-:-:S04]  /*01c0*/  ULEA UR7, UR8, UR7, 0x18 ;  /* 0x0000000708077291 */ /* 0x000fc8000f8ec0ff */
[C---:B------:R-:W-:Y:S01]  /*01d0*/  LEA R7, R4.reuse, UR6, 0x7 ;  /* 0x0000000604077c11 */ /* 0x040fe2000f8e38ff */
[----:B-1----:R-:W-:Y:S01]  /*01e0*/  IMAD R6, R4, R2, UR4 ;  /* 0x0000000404067e24 */ /* 0x002fe2000f8e0202 */
[----:B------:R-:W-:-:S04]  /*01f0*/  LEA R5, R17, UR7, 0x2 ;  /* 0x0000000711057c11 */ /* 0x000fc8000f8e10ff */
[C---:B------:R-:W-:Y:S02]  /*0200*/  IADD3 R3, PT, PT, R17.reuse, R6, RZ ;  /* 0x0000000611037210 */ /* 0x040fe40007ffe0ff */
[----:B------:R-:W-:Y:S02]  /*0210*/  LEA R6, R17, R7, 0x2 ;  /* 0x0000000711067211 */ /* 0x000fe400078e10ff */
[----:B--2---:R-:W-:-:S07]  /*0220*/  LEA R4, R4, R5, 0x7 ;  /* 0x0000000504047211 */ /* 0x004fce00078e38ff */
.L_x_14:
[----:B------:R-:W-:-:S04]  /*0230*/  IMAD.WIDE R26, R0, 0x4, R20 ;  /* 0x00000004001a7825 */ /* 0x000fc800078e0214 */
[----:B---3--:R-:W-:Y:S02]  /*0240*/  IMAD.WIDE R8, R3, 0x4, R18 ;  /* 0x0000000403087825 */ /* 0x008fe400078e0212 */
[----:B------:R-:W2:Y:S04]  /*0250*/  LDG.E R27, desc[UR10][R26.64] ;  /* 0x0000000a1a1b7981 */ /* 0x000ea8000c1e1900 */
[----:B------:R-:W3:Y:S01]  /*0260*/  LDG.E R29, desc[UR10][R8.64] ;  /* 0x0000000a081d7981 */ /* 0x000ee2000c1e1900 */
[----:B------:R-:W-:Y:S01]  /*0270*/  UIADD3 UR5, UPT, UPT, UR5, 0x1, URZ ;  /* 0x0000000105057890 */ /* 0x000fe2000fffe0ff */
[----:B------:R-:W-:Y:S02]  /*0280*/  IADD3 R0, PT, PT, R0, 0x20, RZ ;  /* 0x0000002000007810 */ /* 0x000fe40007ffe0ff */
[----:B------:R-:W-:Y:S01]  /*0290*/  LEA R3, R2, R3, 0x5 ;  /* 0x0000000302037211 */ /* 0x000fe200078e28ff */
[----:B------:R-:W-:Y:S01]  /*02a0*/  UISETP.NE.AND UP0, UPT, UR5, URZ, UPT ;  /* 0x000000ff0500728c */ /* 0x000fe2000bf05270 */
[----:B--2---:R-:W-:Y:S04]  /*02b0*/  STS [R6], R27 ;  /* 0x0000001b06007388 */ /* 0x004fe80000000800 */
[----:B---3--:R-:W-:Y:S01]  /*02c0*/  STS [R4], R29 ;  /* 0x0000001d04007388 */ /* 0x008fe20000000800 */
[----:B------:R-:W-:Y:S06]  /*02d0*/  BAR.SYNC.DEFER_BLOCKING 0x0 ;  /* 0x0000000000007b1d */ /* 0x000fec0000010000 */
[----:B------:R-:W-:Y:S04]  /*02e0*/  LDS R10, [R5] ;  /* 0x00000000050a7984 */ /* 0x000fe80000000800 */
[----:B------:R-:W0:Y:S04]  /*02f0*/  LDS.128 R12, [R7] ;  /* 0x00000000070c7984 */ /* 0x000e280000000c00 */
[----:B------:R-:W1:Y:S04]  /*0300*/  LDS R22, [R5+0x80] ;  /* 0x0000800005167984 */ /* 0x000e680000000800 */
[----:B------:R-:W2:Y:S04]  /*0310*/  LDS R23, [R5+0x100] ;  /* 0x0001000005177984 */ /* 0x000ea80000000800 */
[----:B------:R-:W3:Y:S04]  /*0320*/  LDS R24, [R5+0x180] ;  /* 0x0001800005187984 */ /* 0x000ee80000000800 */
[----:B------:R-:W-:Y:S04]  /*0330*/  LDS R25, [R5+0x200] ;  /* 0x0002000005197984 */ /* 0x000fe80000000800 */
[----:B------:R-:W-:Y:S01]  /*0340*/  LDS R26, [R5+0xb80] ;  /* 0x000b8000051a7984 */ /* 0x000fe20000000800 */
[----:B0-----:R-:W-:-:S03]  /*0350*/  FFMA R12, R12, R10, R11 ;  /* 0x0000000a0c0c7223 */ /* 0x001fc6000000000b */
[----:B------:R-:W0:Y:S01]  /*0360*/  LDS.128 R8, [R7+0x10] ;  /* 0x0000100007087984 */ /* 0x000e220000000c00 */
[----:B-1----:R-:W-:-:S03]  /*0370*/  FFMA R12, R22, R13, R12 ;  /* 0x0000000d160c7223 */ /* 0x002fc6000000000c */
[----:B------:R-:W1:Y:S01]  /*0380*/  LDS R22, [R5+0x280] ;  /* 0x0002800005167984 */ /* 0x000e620000000800 */
[----:B--2---:R-:W-:-:S03]  /*0390*/  FFMA R13, R23, R14, R12 ;  /* 0x0000000e170d7223 */ /* 0x004fc6000000000c */
[----:B------:R-:W2:Y:S01]  /*03a0*/  LDS R23, [R5+0x300] ;  /* 0x0003000005177984 */ /* 0x000ea20000000800 */
[----:B---3--:R-:W-:-:S03]  /*03b0*/  FFMA R13, R24, R15, R13 ;  /* 0x0000000f180d7223 */ /* 0x008fc6000000000d */
[----:B------:R-:W3:Y:S01]  /*03c0*/  LDS R24, [R5+0x380] ;  /* 0x0003800005187984 */ /* 0x000ee20000000800 */
[----:B0-----:R-:W-:-:S03]  /*03d0*/  FFMA R27, R8, R25, R13 ;  /* 0x00000019081b7223 */ /* 0x001fc6000000000d */
[----:B------:R-:W-:Y:S01]  /*03e0*/  LDS R25, [R5+0x400] ;  /* 0x0004000005197984 */ /* 0x000fe20000000800 */
[----:B-1----:R-:W-:-:S03]  /*03f0*/  FFMA R8, R22, R9, R27 ;  /* 0x0000000916087223 */ /* 0x002fc6000000001b */
[----:B------:R-:W0:Y:S01]  /*0400*/  LDS.128 R12, [R7+0x20] ;  /* 0x00002000070c7984 */ /* 0x000e220000000c00 */
[----:B--2---:R-:W-:-:S03]  /*0410*/  FFMA R9, R23, R10, R8 ;  /* 0x0000000a17097223 */ /* 0x004fc60000000008 */
[----:B------:R-:W1:Y:S01]  /*0420*/  LDS R22, [R5+0x480] ;  /* 0x0004800005167984 */ /* 0x000e620000000800 */
[----:B---3--:R-:W-:-:S03]  /*0430*/  FFMA R9, R24, R11, R9 ;  /* 0x0000000b18097223 */ /* 0x008fc60000000009 */
[----:B------:R-:W2:Y:S04]  /*0440*/  LDS R23, [R5+0x500] ;  /* 0x0005000005177984 */ /* 0x000ea80000000800 */
        /* <DEDUP_REMOVED lines=27> */
[----:B------:R-:W-:Y:S01]  /*0600*/  LDS R24, [R5+0xc80] ;  /* 0x000c800005187984 */ /* 0x000fe20000000800 */
[----:B0-----:R-:W-:-:S03]  /*0610*/  FFMA R27, R8, R25, R13 ;  /* 0x00000019081b7223 */ /* 0x001fc6000000000d */
[----:B------:R-:W-:Y:S01]  /*0620*/  LDS R25, [R5+0xc00] ;  /* 0x000c000005197984 */ /* 0x000fe20000000800 */
[----:B-1----:R-:W-:-:S03]  /*0630*/  FFMA R22, R22, R9, R27 ;  /* 0x0000000916167223 */ /* 0x002fc6000000001b */
[----:B------:R-:W0:Y:S01]  /*0640*/  LDS.128 R12, [R7+0x60] ;  /* 0x00006000070c7984 */ /* 0x000e220000000c00 */
[----:B--2---:R-:W-:-:S03]  /*0650*/  FFMA R9, R23, R10, R22 ;  /* 0x0000000a17097223 */ /* 0x004fc60000000016 */
[----:B------:R-:W1:Y:S01]  /*0660*/  LDS R23, [R5+0xd00] ;  /* 0x000d000005177984 */ /* 0x000e620000000800 */
[----:B------:R-:W-:-:S03]  /*0670*/  FFMA R9, R26, R11, R9 ;  /* 0x0000000b1a097223 */ /* 0x000fc60000000009 */
[----:B------:R-:W2:Y:S01]  /*0680*/  LDS R22, [R5+0xd80] ;  /* 0x000d800005167984 */ /* 0x000ea20000000800 */
[----:B0-----:R-:W-:-:S03]  /*0690*/  FFMA R27, R12, R25, R9 ;  /* 0x000000190c1b7223 */ /* 0x001fc60000000009 */
[----:B------:R-:W-:Y:S01]  /*06a0*/  LDS R25, [R5+0xe00] ;  /* 0x000e000005197984 */ /* 0x000fe20000000800 */
[----:B------:R-:W-:-:S03]  /*06b0*/  FFMA R24, R24, R13, R27 ;  /* 0x0000000d18187223 */ /* 0x000fc6000000001b */
[----:B------:R-:W0:Y:S01]  /*06c0*/  LDS.128 R8, [R7+0x70] ;  /* 0x0000700007087984 */ /* 0x000e220000000c00 */
[----:B-1----:R-:W-:-:S03]  /*06d0*/  FFMA R23, R23, R14, R24 ;  /* 0x0000000e17177223 */ /* 0x002fc60000000018 */
[----:B------:R-:W1:Y:S01]  /*06e0*/  LDS R27, [R5+0xe80] ;  /* 0x000e8000051b7984 */ /* 0x000e620000000800 */
[----:B--2---:R-:W-:-:S03]  /*06f0*/  FFMA R15, R22, R15, R23 ;  /* 0x0000000f160f7223 */ /* 0x004fc60000000017 */
[----:B------:R-:W2:Y:S04]  /*0700*/  LDS R13, [R5+0xf00] ;  /* 0x000f0000050d7984 */ /* 0x000ea80000000800 */
[----:B------:R-:W3:Y:S01]  /*0710*/  LDS R12, [R5+0xf80] ;  /* 0x000f8000050c7984 */ /* 0x000ee20000000800 */
[----:B0-----:R-:W-:-:S04]  /*0720*/  FFMA R8, R8, R25, R15 ;  /* 0x0000001908087223 */ /* 0x001fc8000000000f */
[----:B-1----:R-:W-:-:S04]  /*0730*/  FFMA R8, R27, R9, R8 ;  /* 0x000000091b087223 */ /* 0x002fc80000000008 */
[----:B--2---:R-:W-:-:S04]  /*0740*/  FFMA R13, R13, R10, R8 ;  /* 0x0000000a0d0d7223 */ /* 0x004fc80000000008 */
[----:B---3--:R-:W-:Y:S01]  /*0750*/  FFMA R11, R12, R11, R13 ;  /* 0x0000000b0c0b7223 */ /* 0x008fe2000000000d */
[----:B------:R-:W-:Y:S06]  /*0760*/  BAR.SYNC.DEFER_BLOCKING 0x0 ;  /* 0x0000000000007b1d */ /* 0x000fec0000010000 */
[----:B------:R-:W-:Y:S05]  /*0770*/  BRA.U UP0, `(.L_x_14) ;  /* 0xfffffff900ac7547 */ /* 0x000fea000b83ffff */
.L_x_13:
[----:B------:R-:W0:Y:S01]  /*0780*/  LDC.64 R2, c[0x0][0x390] ;  /* 0x0000e400ff027b82 */ /* 0x000e220000000a00 */
[----:B------:R-:W1:Y:S01]  /*0790*/  LDCU UR5, c[0x0][0x39c] ;  /* 0x00007380ff0577ac */ /* 0x000e620008000800 */
[----:B------:R-:W-:-:S05]  /*07a0*/  IADD3 R17, PT, PT, R17, UR4, RZ ;  /* 0x0000000411117c10 */ /* 0x000fca000fffe0ff */
[----:B-1----:R-:W-:-:S04]  /*07b0*/  IMAD R17, R16, UR5, R17 ;  /* 0x0000000510117c24 */ /* 0x002fc8000f8e0211 */
[----:B0-----:R-:W-:-:S05]  /*07c0*/  IMAD.WIDE R2, R17, 0x4, R2 ;  /* 0x0000000411027825 */ /* 0x001fca00078e0202 */
[----:B------:R-:W-:Y:S01]  /*07d0*/  STG.E desc[UR10][R2.64], R11 ;  /* 0x0000000b02007986 */ /* 0x000fe2000c10190a */
[----:B------:R-:W-:Y:S05]  /*07e0*/  EXIT ;  /* 0x000000000000794d */ /* 0x000fea0003800000 */
.L_x_15:
        /* <DEDUP_REMOVED lines=9> */
.L_x_18:


//--------------------- .nv.shared._Z8sgemm_v2PfS_S_iii --------------------------
	.section	.nv.shared._Z8sgemm_v2PfS_S_iii,"aw",@nobits
	.sectionflags	@""
	.align	4
.nv.shared._Z8sgemm_v2PfS_S_iii:
	.zero		9216


//--------------------- .nv.shared.reserved.0     --------------------------
	.section	.nv.shared.reserved.0,"aw",@nobits
	.weak		__nv_reservedSMEM_offset_0_alias
	.size		__nv_reservedSMEM_offset_0_alias, 0, 64
	.other		__nv_reservedSMEM_offset_0_alias,@"STO_CUDA_RESERVED_SHARED STV_DEFAULT"
__nv_reservedSMEM_offset_0_alias:
	.zero		0
	.zero		64


//--------------------- .nv.shared._Z5sgemmPfS_S_iii --------------------------
	.section	.nv.shared._Z5sgemmPfS_S_iii,"aw",@nobits
	.sectionflags	@""
	.align	4
.nv.shared._Z5sgemmPfS_S_iii:
	.zero		9216


//--------------------- .nv.constant0._Z8sgemm_v2PfS_S_iii --------------------------
	.section	.nv.constant0._Z8sgemm_v2PfS_S_iii,"a",@progbits
	.sectionflags	@""
	.align	4
.nv.constant0._Z8sgemm_v2PfS_S_iii:
	.zero		932


//--------------------- .nv.constant0._Z11nativeSgemmPfS_S_iii --------------------------
	.section	.nv.constant0._Z11nativeSgemmPfS_S_iii,"a",@progbits
	.sectionflags	@""
	.align	4
.nv.constant0._Z11nativeSgemmPfS_S_iii:
	.zero		932


//--------------------- .nv.constant0._Z5sgemmPfS_S_iii --------------------------
	.section	.nv.constant0._Z5sgemmPfS_S_iii,"a",@progbits
	.sectionflags	@""
	.align	4
.nv.constant0._Z5sgemmPfS_S_iii:
	.zero		932


//--------------------- SYMBOLS --------------------------

	.type		.nv.reservedSmem.offset0,@object
	.size		.nv.reservedSmem.offset0,0x4
	.type		.nv.reservedSmem.cap,@object
	.size		.nv.reservedSmem.cap,0x4
